//
// Generated by NVIDIA NVVM Compiler
//
// Compiler Build ID: CL-36424714
// Cuda compilation tools, release 13.0, V13.0.88
// Based on NVVM 20.0.0
//

.version 9.0
.target sm_100
.address_size 64

	// .globl	_Z25matmul_tf32_tensor_core_1PfS_S_iii
.extern .shared .align 16 .b8 shared[];

.visible .entry _Z25matmul_tf32_tensor_core_1PfS_S_iii(
	.param .u64 .ptr .align 1 _Z25matmul_tf32_tensor_core_1PfS_S_iii_param_0,
	.param .u64 .ptr .align 1 _Z25matmul_tf32_tensor_core_1PfS_S_iii_param_1,
	.param .u64 .ptr .align 1 _Z25matmul_tf32_tensor_core_1PfS_S_iii_param_2,
	.param .u32 _Z25matmul_tf32_tensor_core_1PfS_S_iii_param_3,
	.param .u32 _Z25matmul_tf32_tensor_core_1PfS_S_iii_param_4,
	.param .u32 _Z25matmul_tf32_tensor_core_1PfS_S_iii_param_5
)
{
	.reg .pred 	%p<30>;
	.reg .b32 	%r<142>;
	.reg .b32 	%f<190>;
	.reg .b64 	%rd<45>;

	ld.param.u32 	%r32, [_Z25matmul_tf32_tensor_core_1PfS_S_iii_param_3];
	ld.param.u32 	%r33, [_Z25matmul_tf32_tensor_core_1PfS_S_iii_param_4];
	ld.param.u32 	%r34, [_Z25matmul_tf32_tensor_core_1PfS_S_iii_param_5];
	mov.u32 	%r35, %ctaid.y;
	mov.u32 	%r36, %ctaid.x;
	mov.u32 	%r1, %tid.y;
	mov.u32 	%r2, %tid.x;
	shl.b32 	%r37, %r35, 4;
	add.s32 	%r3, %r37, %r1;
	shl.b32 	%r4, %r36, 4;
	add.s32 	%r5, %r4, %r2;
	setp.lt.s32 	%p1, %r33, 1;
	mov.f32 	%f182, 0f00000000;
	mov.f32 	%f183, %f182;
	mov.f32 	%f184, %f182;
	mov.f32 	%f185, %f182;
	mov.f32 	%f186, %f182;
	mov.f32 	%f187, %f182;
	mov.f32 	%f188, %f182;
	mov.f32 	%f189, %f182;
	@%p1 bra 	$L__BB0_25;
	add.s32 	%r6, %r33, 15;
	shl.b32 	%r39, %r2, 4;
	and.b32  	%r40, %r39, 16256;
	shl.b32 	%r41, %r1, 3;
	and.b32  	%r42, %r2, 7;
	or.b32  	%r43, %r42, %r41;
	add.s32 	%r44, %r43, %r40;
	shl.b32 	%r45, %r44, 2;
	mov.u32 	%r46, shared;
	add.s32 	%r7, %r46, %r45;
	mul.lo.s32 	%r8, %r33, %r3;
	shl.b32 	%r47, %r1, 4;
	add.s32 	%r48, %r47, %r2;
	shl.b32 	%r49, %r48, 2;
	add.s32 	%r50, %r46, %r49;
	add.s32 	%r9, %r50, 1024;
	setp.lt.u32 	%p2, %r33, 17;
	mov.b32 	%r141, 0;
	mov.f32 	%f182, 0f00000000;
	@%p2 bra 	$L__BB0_17;
	shr.u32 	%r52, %r6, 4;
	and.b32  	%r53, %r52, 134217726;
	neg.s32 	%r140, %r53;
	add.s32 	%r137, %r2, %r8;
	add.s32 	%r54, %r1, 16;
	mad.lo.s32 	%r55, %r34, %r54, %r2;
	add.s32 	%r135, %r55, %r4;
	mad.lo.s32 	%r56, %r1, %r34, %r2;
	add.s32 	%r134, %r56, %r4;
	mov.f32 	%f182, 0f00000000;
	mov.b32 	%r139, 16;
	cvt.u64.u32 	%rd13, %r2;
	mov.u32 	%r136, %r1;
	mov.u32 	%r138, %r2;
	mov.f32 	%f183, %f182;
	mov.f32 	%f184, %f182;
	mov.f32 	%f185, %f182;
	mov.f32 	%f186, %f182;
	mov.f32 	%f187, %f182;
	mov.f32 	%f188, %f182;
	mov.f32 	%f189, %f182;
$L__BB0_3:
	setp.ge.s32 	%p3, %r3, %r32;
	setp.ge.s32 	%p4, %r138, %r33;
	mov.f32 	%f136, 0f00000000;
	or.pred  	%p5, %p3, %p4;
	@%p5 bra 	$L__BB0_5;
	ld.param.u64 	%rd38, [_Z25matmul_tf32_tensor_core_1PfS_S_iii_param_0];
	cvta.to.global.u64 	%rd4, %rd38;
	mul.wide.u32 	%rd5, %r137, 4;
	add.s64 	%rd6, %rd4, %rd5;
	ld.global.f32 	%f136, [%rd6];
$L__BB0_5:
	setp.ge.s32 	%p6, %r5, %r34;
	st.shared.f32 	[%r7], %f136;
	setp.ge.s32 	%p7, %r136, %r33;
	mov.f32 	%f137, 0f00000000;
	or.pred  	%p8, %p6, %p7;
	@%p8 bra 	$L__BB0_7;
	ld.param.u64 	%rd41, [_Z25matmul_tf32_tensor_core_1PfS_S_iii_param_1];
	cvta.to.global.u64 	%rd7, %rd41;
	mul.wide.s32 	%rd8, %r134, 4;
	add.s64 	%rd9, %rd7, %rd8;
	ld.global.f32 	%f137, [%rd9];
$L__BB0_7:
	setp.gt.u32 	%p9, %r1, 1;
	st.shared.f32 	[%r9], %f137;
	bar.sync 	0;
	@%p9 bra 	$L__BB0_9;
	mov.u32 	%r57, shared;
	cvt.u64.u32 	%rd10, %r57;
	cvta.shared.u64 	%rd11, %rd10;
	mov.b32 	%r58, 8;
	wmma.load.a.sync.aligned.row.m16n16k8.tf32 	{%r59, %r60, %r61, %r62}, [%rd11], %r58;
	mov.b32 	%r63, 16;
	wmma.load.b.sync.aligned.row.m16n16k8.tf32 	{%r64, %r65, %r66, %r67}, [%rd11+1024], %r63;
	wmma.mma.sync.aligned.row.row.m16n16k8.f32.tf32.tf32.f32 {%f99, %f100, %f101, %f102, %f103, %f104, %f105, %f106}, {%r59, %r60, %r61, %r62}, {%r64, %r65, %r66, %r67}, {%f189, %f188, %f187, %f186, %f185, %f184, %f183, %f182};
	wmma.load.a.sync.aligned.row.m16n16k8.tf32 	{%r68, %r69, %r70, %r71}, [%rd11+512], %r58;
	wmma.load.b.sync.aligned.row.m16n16k8.tf32 	{%r72, %r73, %r74, %r75}, [%rd11+1536], %r63;
	wmma.mma.sync.aligned.row.row.m16n16k8.f32.tf32.tf32.f32 {%f189, %f188, %f187, %f186, %f185, %f184, %f183, %f182}, {%r68, %r69, %r70, %r71}, {%r72, %r73, %r74, %r75}, {%f99, %f100, %f101, %f102, %f103, %f104, %f105, %f106};
$L__BB0_9:
	setp.ge.s32 	%p10, %r3, %r32;
	bar.sync 	0;
	add.s32 	%r76, %r138, 16;
	setp.ge.s32 	%p11, %r76, %r33;
	mov.f32 	%f146, 0f00000000;
	or.pred  	%p12, %p10, %p11;
	@%p12 bra 	$L__BB0_11;
	ld.param.u64 	%rd39, [_Z25matmul_tf32_tensor_core_1PfS_S_iii_param_0];
	mul.lo.s32 	%r77, %r33, %r3;
	cvt.u64.u32 	%rd12, %r77;
	add.s32 	%r78, %r139, -16;
	cvt.u64.u32 	%rd14, %r78;
	add.s64 	%rd15, %rd14, %rd13;
	add.s64 	%rd16, %rd15, %rd12;
	cvta.to.global.u64 	%rd17, %rd39;
	shl.b64 	%rd18, %rd16, 2;
	add.s64 	%rd19, %rd17, %rd18;
	ld.global.f32 	%f146, [%rd19+64];
$L__BB0_11:
	setp.ge.s32 	%p13, %r5, %r34;
	st.shared.f32 	[%r7], %f146;
	add.s32 	%r79, %r136, 16;
	setp.ge.s32 	%p14, %r79, %r33;
	mov.f32 	%f147, 0f00000000;
	or.pred  	%p15, %p13, %p14;
	@%p15 bra 	$L__BB0_13;
	ld.param.u64 	%rd42, [_Z25matmul_tf32_tensor_core_1PfS_S_iii_param_1];
	cvta.to.global.u64 	%rd20, %rd42;
	mul.wide.s32 	%rd21, %r135, 4;
	add.s64 	%rd22, %rd20, %rd21;
	ld.global.f32 	%f147, [%rd22];
$L__BB0_13:
	setp.gt.u32 	%p16, %r1, 1;
	st.shared.f32 	[%r9], %f147;
	bar.sync 	0;
	@%p16 bra 	$L__BB0_15;
	mov.u32 	%r80, shared;
	cvt.u64.u32 	%rd23, %r80;
	cvta.shared.u64 	%rd24, %rd23;
	mov.b32 	%r81, 8;
	wmma.load.a.sync.aligned.row.m16n16k8.tf32 	{%r82, %r83, %r84, %r85}, [%rd24], %r81;
	mov.b32 	%r86, 16;
	wmma.load.b.sync.aligned.row.m16n16k8.tf32 	{%r87, %r88, %r89, %r90}, [%rd24+1024], %r86;
	wmma.mma.sync.aligned.row.row.m16n16k8.f32.tf32.tf32.f32 {%f109, %f110, %f111, %f112, %f113, %f114, %f115, %f116}, {%r82, %r83, %r84, %r85}, {%r87, %r88, %r89, %r90}, {%f189, %f188, %f187, %f186, %f185, %f184, %f183, %f182};
	wmma.load.a.sync.aligned.row.m16n16k8.tf32 	{%r91, %r92, %r93, %r94}, [%rd24+512], %r81;
	wmma.load.b.sync.aligned.row.m16n16k8.tf32 	{%r95, %r96, %r97, %r98}, [%rd24+1536], %r86;
	wmma.mma.sync.aligned.row.row.m16n16k8.f32.tf32.tf32.f32 {%f189, %f188, %f187, %f186, %f185, %f184, %f183, %f182}, {%r91, %r92, %r93, %r94}, {%r95, %r96, %r97, %r98}, {%f109, %f110, %f111, %f112, %f113, %f114, %f115, %f116};
$L__BB0_15:
	bar.sync 	0;
	add.s32 	%r140, %r140, 2;
	add.s32 	%r139, %r139, 32;
	add.s32 	%r138, %r138, 32;
	add.s32 	%r137, %r137, 32;
	add.s32 	%r136, %r136, 32;
	shl.b32 	%r99, %r34, 5;
	add.s32 	%r135, %r135, %r99;
	add.s32 	%r134, %r134, %r99;
	setp.ne.s32 	%p17, %r140, 0;
	@%p17 bra 	$L__BB0_3;
	add.s32 	%r100, %r33, 15;
	and.b32  	%r141, %r100, 2147483616;
$L__BB0_17:
	add.s32 	%r101, %r33, 15;
	and.b32  	%r102, %r101, 16;
	setp.eq.s32 	%p18, %r102, 0;
	@%p18 bra 	$L__BB0_25;
	setp.ge.s32 	%p19, %r3, %r32;
	add.s32 	%r103, %r141, %r2;
	setp.ge.s32 	%p20, %r103, %r33;
	mov.f32 	%f172, 0f00000000;
	or.pred  	%p21, %p19, %p20;
	@%p21 bra 	$L__BB0_20;
	ld.param.u64 	%rd40, [_Z25matmul_tf32_tensor_core_1PfS_S_iii_param_0];
	mad.lo.s32 	%r104, %r33, %r3, %r103;
	cvta.to.global.u64 	%rd25, %rd40;
	mul.wide.u32 	%rd26, %r104, 4;
	add.s64 	%rd27, %rd25, %rd26;
	ld.global.f32 	%f172, [%rd27];
$L__BB0_20:
	setp.ge.s32 	%p22, %r5, %r34;
	st.shared.f32 	[%r7], %f172;
	add.s32 	%r105, %r141, %r1;
	setp.ge.s32 	%p23, %r105, %r33;
	mov.f32 	%f173, 0f00000000;
	or.pred  	%p24, %p22, %p23;
	@%p24 bra 	$L__BB0_22;
	ld.param.u64 	%rd43, [_Z25matmul_tf32_tensor_core_1PfS_S_iii_param_1];
	mad.lo.s32 	%r106, %r105, %r34, %r5;
	cvta.to.global.u64 	%rd28, %rd43;
	mul.wide.s32 	%rd29, %r106, 4;
	add.s64 	%rd30, %rd28, %rd29;
	ld.global.f32 	%f173, [%rd30];
$L__BB0_22:
	setp.gt.u32 	%p25, %r1, 1;
	st.shared.f32 	[%r9], %f173;
	bar.sync 	0;
	@%p25 bra 	$L__BB0_24;
	mov.u32 	%r107, shared;
	cvt.u64.u32 	%rd31, %r107;
	cvta.shared.u64 	%rd32, %rd31;
	mov.b32 	%r108, 8;
	wmma.load.a.sync.aligned.row.m16n16k8.tf32 	{%r109, %r110, %r111, %r112}, [%rd32], %r108;
	mov.b32 	%r113, 16;
	wmma.load.b.sync.aligned.row.m16n16k8.tf32 	{%r114, %r115, %r116, %r117}, [%rd32+1024], %r113;
	wmma.mma.sync.aligned.row.row.m16n16k8.f32.tf32.tf32.f32 {%f119, %f120, %f121, %f122, %f123, %f124, %f125, %f126}, {%r109, %r110, %r111, %r112}, {%r114, %r115, %r116, %r117}, {%f189, %f188, %f187, %f186, %f185, %f184, %f183, %f182};
	wmma.load.a.sync.aligned.row.m16n16k8.tf32 	{%r118, %r119, %r120, %r121}, [%rd32+512], %r108;
	wmma.load.b.sync.aligned.row.m16n16k8.tf32 	{%r122, %r123, %r124, %r125}, [%rd32+1536], %r113;
	wmma.mma.sync.aligned.row.row.m16n16k8.f32.tf32.tf32.f32 {%f189, %f188, %f187, %f186, %f185, %f184, %f183, %f182}, {%r118, %r119, %r120, %r121}, {%r122, %r123, %r124, %r125}, {%f119, %f120, %f121, %f122, %f123, %f124, %f125, %f126};
$L__BB0_24:
	bar.sync 	0;
$L__BB0_25:
	setp.gt.u32 	%p26, %r1, 1;
	@%p26 bra 	$L__BB0_27;
	mov.u32 	%r126, shared;
	cvt.u64.u32 	%rd33, %r126;
	cvta.shared.u64 	%rd34, %rd33;
	mov.b32 	%r127, 16;
	wmma.store.d.sync.aligned.row.m16n16k8.f32 	[%rd34+2048], {%f189, %f188, %f187, %f186, %f185, %f184, %f183, %f182}, %r127;
$L__BB0_27:
	bar.sync 	0;
	setp.ge.s32 	%p27, %r3, %r32;
	setp.ge.s32 	%p28, %r5, %r34;
	or.pred  	%p29, %p27, %p28;
	@%p29 bra 	$L__BB0_29;
	ld.param.u64 	%rd44, [_Z25matmul_tf32_tensor_core_1PfS_S_iii_param_2];
	shl.b32 	%r128, %r1, 4;
	add.s32 	%r129, %r128, %r2;
	shl.b32 	%r130, %r129, 2;
	mov.u32 	%r131, shared;
	add.s32 	%r132, %r131, %r130;
	ld.shared.f32 	%f127, [%r132+2048];
	mad.lo.s32 	%r133, %r34, %r3, %r5;
	cvta.to.global.u64 	%rd35, %rd44;
	mul.wide.u32 	%rd36, %r133, 4;
	add.s64 	%rd37, %rd35, %rd36;
	st.global.f32 	[%rd37], %f127;
$L__BB0_29:
	ret;

}
	// .globl	_Z23matmul_tf32_tensor_corePfS_S_iii
.visible .entry _Z23matmul_tf32_tensor_corePfS_S_iii(
	.param .u64 .ptr .align 1 _Z23matmul_tf32_tensor_corePfS_S_iii_param_0,
	.param .u64 .ptr .align 1 _Z23matmul_tf32_tensor_corePfS_S_iii_param_1,
	.param .u64 .ptr .align 1 _Z23matmul_tf32_tensor_corePfS_S_iii_param_2,
	.param .u32 _Z23matmul_tf32_tensor_corePfS_S_iii_param_3,
	.param .u32 _Z23matmul_tf32_tensor_corePfS_S_iii_param_4,
	.param .u32 _Z23matmul_tf32_tensor_corePfS_S_iii_param_5
)
{
	.reg .pred 	%p<34>;
	.reg .b32 	%r<150>;
	.reg .b32 	%f<304>;
	.reg .b64 	%rd<48>;

	ld.param.u64 	%rd4, [_Z23matmul_tf32_tensor_corePfS_S_iii_param_0];
	ld.param.u32 	%r32, [_Z23matmul_tf32_tensor_corePfS_S_iii_param_3];
	ld.param.u32 	%r33, [_Z23matmul_tf32_tensor_corePfS_S_iii_param_4];
	ld.param.u32 	%r34, [_Z23matmul_tf32_tensor_corePfS_S_iii_param_5];
	cvta.to.global.u64 	%rd1, %rd4;
	mov.u32 	%r35, %ctaid.y;
	mov.u32 	%r36, %ctaid.x;
	mov.u32 	%r1, %tid.y;
	mov.u32 	%r2, %tid.x;
	shl.b32 	%r37, %r35, 4;
	add.s32 	%r3, %r37, %r1;
	shl.b32 	%r4, %r36, 4;
	add.s32 	%r5, %r4, %r2;
	setp.lt.s32 	%p1, %r33, 1;
	mov.f32 	%f288, 0f00000000;
	mov.f32 	%f289, %f288;
	mov.f32 	%f290, %f288;
	mov.f32 	%f291, %f288;
	mov.f32 	%f292, %f288;
	mov.f32 	%f293, %f288;
	mov.f32 	%f294, %f288;
	mov.f32 	%f295, %f288;
	mov.f32 	%f296, %f288;
	mov.f32 	%f297, %f288;
	mov.f32 	%f298, %f288;
	mov.f32 	%f299, %f288;
	mov.f32 	%f300, %f288;
	mov.f32 	%f301, %f288;
	mov.f32 	%f302, %f288;
	mov.f32 	%f303, %f288;
	@%p1 bra 	$L__BB1_31;
	add.s32 	%r6, %r33, 15;
	shl.b32 	%r39, %r2, 4;
	and.b32  	%r40, %r39, 16256;
	shl.b32 	%r41, %r1, 3;
	and.b32  	%r42, %r2, 7;
	or.b32  	%r43, %r42, %r41;
	add.s32 	%r44, %r43, %r40;
	shl.b32 	%r45, %r44, 2;
	mov.u32 	%r46, shared;
	add.s32 	%r7, %r46, %r45;
	mul.lo.s32 	%r8, %r33, %r3;
	shl.b32 	%r47, %r1, 4;
	add.s32 	%r48, %r47, %r2;
	shl.b32 	%r49, %r48, 2;
	add.s32 	%r50, %r46, %r49;
	add.s32 	%r9, %r50, 1024;
	setp.lt.u32 	%p2, %r33, 17;
	mov.b32 	%r149, 0;
	mov.f32 	%f288, 0f00000000;
	@%p2 bra 	$L__BB1_21;
	shr.u32 	%r52, %r6, 4;
	and.b32  	%r53, %r52, 134217726;
	neg.s32 	%r148, %r53;
	add.s32 	%r54, %r1, 16;
	mad.lo.s32 	%r55, %r34, %r54, %r2;
	add.s32 	%r145, %r55, %r4;
	mad.lo.s32 	%r56, %r1, %r34, %r2;
	add.s32 	%r144, %r56, %r4;
	add.s32 	%r142, %r2, %r8;
	mov.f32 	%f288, 0f00000000;
	mov.b32 	%r147, 16;
	cvt.u64.u32 	%rd14, %r8;
	cvt.u64.u32 	%rd15, %r2;
	mov.u32 	%r143, %r2;
	mov.u32 	%r146, %r1;
	mov.f32 	%f289, %f288;
	mov.f32 	%f290, %f288;
	mov.f32 	%f291, %f288;
	mov.f32 	%f292, %f288;
	mov.f32 	%f293, %f288;
	mov.f32 	%f294, %f288;
	mov.f32 	%f295, %f288;
	mov.f32 	%f296, %f288;
	mov.f32 	%f297, %f288;
	mov.f32 	%f298, %f288;
	mov.f32 	%f299, %f288;
	mov.f32 	%f300, %f288;
	mov.f32 	%f301, %f288;
	mov.f32 	%f302, %f288;
	mov.f32 	%f303, %f288;
$L__BB1_3:
	setp.ge.s32 	%p3, %r3, %r32;
	setp.ge.s32 	%p4, %r143, %r33;
	mov.f32 	%f202, 0f00000000;
	or.pred  	%p5, %p3, %p4;
	@%p5 bra 	$L__BB1_5;
	mul.wide.u32 	%rd5, %r142, 4;
	add.s64 	%rd6, %rd1, %rd5;
	ld.global.f32 	%f202, [%rd6];
$L__BB1_5:
	setp.ge.s32 	%p6, %r5, %r34;
	st.shared.f32 	[%r7], %f202;
	setp.ge.s32 	%p7, %r146, %r33;
	mov.f32 	%f203, 0f00000000;
	or.pred  	%p8, %p6, %p7;
	@%p8 bra 	$L__BB1_7;
	ld.param.u64 	%rd44, [_Z23matmul_tf32_tensor_corePfS_S_iii_param_1];
	cvta.to.global.u64 	%rd7, %rd44;
	mul.wide.s32 	%rd8, %r144, 4;
	add.s64 	%rd9, %rd7, %rd8;
	ld.global.f32 	%f203, [%rd9];
$L__BB1_7:
	st.shared.f32 	[%r9], %f203;
	bar.sync 	0;
	setp.eq.s32 	%p9, %r1, 1;
	@%p9 bra 	$L__BB1_10;
	setp.ne.s32 	%p10, %r1, 0;
	@%p10 bra 	$L__BB1_11;
	mov.u32 	%r68, shared;
	cvt.u64.u32 	%rd12, %r68;
	cvta.shared.u64 	%rd13, %rd12;
	mov.b32 	%r69, 8;
	wmma.load.a.sync.aligned.row.m16n16k8.tf32 	{%r70, %r71, %r72, %r73}, [%rd13], %r69;
	mov.b32 	%r74, 16;
	wmma.load.b.sync.aligned.row.m16n16k8.tf32 	{%r75, %r76, %r77, %r78}, [%rd13+1024], %r74;
	wmma.mma.sync.aligned.row.row.m16n16k8.f32.tf32.tf32.f32 {%f295, %f294, %f293, %f292, %f291, %f290, %f289, %f288}, {%r70, %r71, %r72, %r73}, {%r75, %r76, %r77, %r78}, {%f295, %f294, %f293, %f292, %f291, %f290, %f289, %f288};
	bra.uni 	$L__BB1_11;
$L__BB1_10:
	mov.u32 	%r57, shared;
	cvt.u64.u32 	%rd10, %r57;
	cvta.shared.u64 	%rd11, %rd10;
	mov.b32 	%r58, 8;
	wmma.load.a.sync.aligned.row.m16n16k8.tf32 	{%r59, %r60, %r61, %r62}, [%rd11+512], %r58;
	mov.b32 	%r63, 16;
	wmma.load.b.sync.aligned.row.m16n16k8.tf32 	{%r64, %r65, %r66, %r67}, [%rd11+1536], %r63;
	wmma.mma.sync.aligned.row.row.m16n16k8.f32.tf32.tf32.f32 {%f303, %f302, %f301, %f300, %f299, %f298, %f297, %f296}, {%r59, %r60, %r61, %r62}, {%r64, %r65, %r66, %r67}, {%f303, %f302, %f301, %f300, %f299, %f298, %f297, %f296};
$L__BB1_11:
	bar.sync 	0;
	add.s32 	%r79, %r143, 16;
	setp.ge.s32 	%p12, %r79, %r33;
	mov.f32 	%f220, 0f00000000;
	or.pred  	%p13, %p3, %p12;
	@%p13 bra 	$L__BB1_13;
	add.s32 	%r80, %r147, -16;
	cvt.u64.u32 	%rd16, %r80;
	add.s64 	%rd17, %rd16, %rd15;
	add.s64 	%rd18, %rd17, %rd14;
	shl.b64 	%rd19, %rd18, 2;
	add.s64 	%rd20, %rd1, %rd19;
	ld.global.f32 	%f220, [%rd20+64];
$L__BB1_13:
	st.shared.f32 	[%r7], %f220;
	add.s32 	%r81, %r146, 16;
	setp.ge.s32 	%p15, %r81, %r33;
	mov.f32 	%f221, 0f00000000;
	or.pred  	%p16, %p6, %p15;
	@%p16 bra 	$L__BB1_15;
	ld.param.u64 	%rd45, [_Z23matmul_tf32_tensor_corePfS_S_iii_param_1];
	cvta.to.global.u64 	%rd21, %rd45;
	mul.wide.s32 	%rd22, %r145, 4;
	add.s64 	%rd23, %rd21, %rd22;
	ld.global.f32 	%f221, [%rd23];
$L__BB1_15:
	st.shared.f32 	[%r9], %f221;
	bar.sync 	0;
	setp.eq.s32 	%p17, %r1, 0;
	@%p17 bra 	$L__BB1_18;
	setp.ne.s32 	%p18, %r1, 1;
	@%p18 bra 	$L__BB1_19;
	mov.u32 	%r82, shared;
	cvt.u64.u32 	%rd24, %r82;
	cvta.shared.u64 	%rd25, %rd24;
	mov.b32 	%r83, 8;
	wmma.load.a.sync.aligned.row.m16n16k8.tf32 	{%r84, %r85, %r86, %r87}, [%rd25+512], %r83;
	mov.b32 	%r88, 16;
	wmma.load.b.sync.aligned.row.m16n16k8.tf32 	{%r89, %r90, %r91, %r92}, [%rd25+1536], %r88;
	wmma.mma.sync.aligned.row.row.m16n16k8.f32.tf32.tf32.f32 {%f303, %f302, %f301, %f300, %f299, %f298, %f297, %f296}, {%r84, %r85, %r86, %r87}, {%r89, %r90, %r91, %r92}, {%f303, %f302, %f301, %f300, %f299, %f298, %f297, %f296};
	bra.uni 	$L__BB1_19;
$L__BB1_18:
	mov.u32 	%r93, shared;
	cvt.u64.u32 	%rd26, %r93;
	cvta.shared.u64 	%rd27, %rd26;
	mov.b32 	%r94, 8;
	wmma.load.a.sync.aligned.row.m16n16k8.tf32 	{%r95, %r96, %r97, %r98}, [%rd27], %r94;
	mov.b32 	%r99, 16;
	wmma.load.b.sync.aligned.row.m16n16k8.tf32 	{%r100, %r101, %r102, %r103}, [%rd27+1024], %r99;
	wmma.mma.sync.aligned.row.row.m16n16k8.f32.tf32.tf32.f32 {%f295, %f294, %f293, %f292, %f291, %f290, %f289, %f288}, {%r95, %r96, %r97, %r98}, {%r100, %r101, %r102, %r103}, {%f295, %f294, %f293, %f292, %f291, %f290, %f289, %f288};
$L__BB1_19:
	bar.sync 	0;
	add.s32 	%r148, %r148, 2;
	add.s32 	%r147, %r147, 32;
	add.s32 	%r146, %r146, 32;
	shl.b32 	%r104, %r34, 5;
	add.s32 	%r145, %r145, %r104;
	add.s32 	%r144, %r144, %r104;
	add.s32 	%r143, %r143, 32;
	add.s32 	%r142, %r142, 32;
	setp.ne.s32 	%p19, %r148, 0;
	@%p19 bra 	$L__BB1_3;
	and.b32  	%r149, %r6, 2147483616;
$L__BB1_21:
	and.b32  	%r105, %r6, 16;
	setp.eq.s32 	%p20, %r105, 0;
	@%p20 bra 	$L__BB1_31;
	setp.ge.s32 	%p21, %r3, %r32;
	add.s32 	%r106, %r149, %r2;
	setp.ge.s32 	%p22, %r106, %r33;
	mov.f32 	%f270, 0f00000000;
	or.pred  	%p23, %p21, %p22;
	@%p23 bra 	$L__BB1_24;
	add.s32 	%r107, %r106, %r8;
	mul.wide.u32 	%rd28, %r107, 4;
	add.s64 	%rd29, %rd1, %rd28;
	ld.global.f32 	%f270, [%rd29];
$L__BB1_24:
	setp.ge.s32 	%p24, %r5, %r34;
	st.shared.f32 	[%r7], %f270;
	add.s32 	%r108, %r149, %r1;
	setp.ge.s32 	%p25, %r108, %r33;
	mov.f32 	%f271, 0f00000000;
	or.pred  	%p26, %p24, %p25;
	@%p26 bra 	$L__BB1_26;
	ld.param.u64 	%rd46, [_Z23matmul_tf32_tensor_corePfS_S_iii_param_1];
	mad.lo.s32 	%r109, %r108, %r34, %r5;
	cvta.to.global.u64 	%rd30, %rd46;
	mul.wide.s32 	%rd31, %r109, 4;
	add.s64 	%rd32, %rd30, %rd31;
	ld.global.f32 	%f271, [%rd32];
$L__BB1_26:
	st.shared.f32 	[%r9], %f271;
	bar.sync 	0;
	setp.eq.s32 	%p27, %r1, 0;
	@%p27 bra 	$L__BB1_29;
	setp.ne.s32 	%p28, %r1, 1;
	@%p28 bra 	$L__BB1_30;
	mov.u32 	%r110, shared;
	cvt.u64.u32 	%rd33, %r110;
	cvta.shared.u64 	%rd34, %rd33;
	mov.b32 	%r111, 8;
	wmma.load.a.sync.aligned.row.m16n16k8.tf32 	{%r112, %r113, %r114, %r115}, [%rd34+512], %r111;
	mov.b32 	%r116, 16;
	wmma.load.b.sync.aligned.row.m16n16k8.tf32 	{%r117, %r118, %r119, %r120}, [%rd34+1536], %r116;
	wmma.mma.sync.aligned.row.row.m16n16k8.f32.tf32.tf32.f32 {%f303, %f302, %f301, %f300, %f299, %f298, %f297, %f296}, {%r112, %r113, %r114, %r115}, {%r117, %r118, %r119, %r120}, {%f303, %f302, %f301, %f300, %f299, %f298, %f297, %f296};
	bra.uni 	$L__BB1_30;
$L__BB1_29:
	mov.u32 	%r121, shared;
	cvt.u64.u32 	%rd35, %r121;
	cvta.shared.u64 	%rd36, %rd35;
	mov.b32 	%r122, 8;
	wmma.load.a.sync.aligned.row.m16n16k8.tf32 	{%r123, %r124, %r125, %r126}, [%rd36], %r122;
	mov.b32 	%r127, 16;
	wmma.load.b.sync.aligned.row.m16n16k8.tf32 	{%r128, %r129, %r130, %r131}, [%rd36+1024], %r127;
	wmma.mma.sync.aligned.row.row.m16n16k8.f32.tf32.tf32.f32 {%f295, %f294, %f293, %f292, %f291, %f290, %f289, %f288}, {%r123, %r124, %r125, %r126}, {%r128, %r129, %r130, %r131}, {%f295, %f294, %f293, %f292, %f291, %f290, %f289, %f288};
$L__BB1_30:
	bar.sync 	0;
$L__BB1_31:
	setp.eq.s32 	%p29, %r1, 1;
	@%p29 bra 	$L__BB1_34;
	setp.ne.s32 	%p30, %r1, 0;
	@%p30 bra 	$L__BB1_35;
	mov.u32 	%r134, shared;
	cvt.u64.u32 	%rd39, %r134;
	cvta.shared.u64 	%rd40, %rd39;
	mov.b32 	%r135, 16;
	wmma.store.d.sync.aligned.row.m16n16k8.f32 	[%rd40+2048], {%f295, %f294, %f293, %f292, %f291, %f290, %f289, %f288}, %r135;
	bra.uni 	$L__BB1_35;
$L__BB1_34:
	mov.u32 	%r132, shared;
	cvt.u64.u32 	%rd37, %r132;
	cvta.shared.u64 	%rd38, %rd37;
	mov.b32 	%r133, 16;
	wmma.store.d.sync.aligned.row.m16n16k8.f32 	[%rd38+2560], {%f303, %f302, %f301, %f300, %f299, %f298, %f297, %f296}, %r133;
$L__BB1_35:
	bar.sync 	0;
	setp.ge.s32 	%p31, %r3, %r32;
	setp.ge.s32 	%p32, %r5, %r34;
	or.pred  	%p33, %p31, %p32;
	@%p33 bra 	$L__BB1_37;
	ld.param.u64 	%rd47, [_Z23matmul_tf32_tensor_corePfS_S_iii_param_2];
	shl.b32 	%r136, %r1, 4;
	add.s32 	%r137, %r136, %r2;
	shl.b32 	%r138, %r137, 2;
	mov.u32 	%r139, shared;
	add.s32 	%r140, %r139, %r138;
	ld.shared.f32 	%f183, [%r140+2048];
	ld.shared.f32 	%f184, [%r140+2560];
	add.f32 	%f185, %f183, %f184;
	mad.lo.s32 	%r141, %r34, %r3, %r5;
	cvta.to.global.u64 	%rd41, %rd47;
	mul.wide.u32 	%rd42, %r141, 4;
	add.s64 	%rd43, %rd41, %rd42;
	st.global.f32 	[%rd43], %f185;
$L__BB1_37:
	ret;

}


// ===== COMPILED SASS (sm_100) =====

	.target	sm_100

	.elftype	@"ET_EXEC"


//--------------------- .note.nv.tkinfo           --------------------------
	.section	.note.nv.tkinfo,"",@"SHT_NOTE"
	.sectionflags	@"SHF_NOTE_NV_TKINFO"
	.tkinfo
        /*0018*/ 	.word	0x00000002
        /*0030*/ 	.string	""
        /*0030*/ 	.string	"ptxas"
        /*0030*/ 	.string	"Cuda compilation tools, release 13.0, V13.0.88"
        /*0030*/ 	.string	"Build cuda_13.0.r13.0/compiler.36424714_0"
        /*0030*/ 	.string	"-arch sm_100 -m 64 "



//--------------------- .note.nv.cuinfo           --------------------------
	.section	.note.nv.cuinfo,"",@"SHT_NOTE"
	.sectionflags	@"SHF_NOTE_NV_CUINFO"
        /*0018*/ 	.short	0x0002
        /*001a*/ 	.short	0x0064
        /*001c*/ 	.short	0x0082
	.zero		2


//--------------------- .nv.info                  --------------------------
	.section	.nv.info,"",@"SHT_CUDA_INFO"
	.align	4


	//----- nvinfo : EIATTR_REGCOUNT
	.align		4
        /*0000*/ 	.byte	0x04, 0x2f
        /*0002*/ 	.short	(.L_1 - .L_0)
	.align		4
.L_0:
        /*0004*/ 	.word	index@(_Z25matmul_tf32_tensor_core_1PfS_S_iii)
        /*0008*/ 	.word	0x00000028


	//----- nvinfo : EIATTR_FRAME_SIZE
	.align		4
.L_1:
        /*000c*/ 	.byte	0x04, 0x11
        /*000e*/ 	.short	(.L_3 - .L_2)
	.align		4
.L_2:
        /*0010*/ 	.word	index@(_Z25matmul_tf32_tensor_core_1PfS_S_iii)
        /*0014*/ 	.word	0x00000000


	//----- nvinfo : EIATTR_REGCOUNT
	.align		4
.L_3:
        /*0018*/ 	.byte	0x04, 0x2f
        /*001a*/ 	.short	(.L_5 - .L_4)
	.align		4
.L_4:
        /*001c*/ 	.word	index@(_Z23matmul_tf32_tensor_corePfS_S_iii)
        /*0020*/ 	.word	0x00000030


	//----- nvinfo : EIATTR_FRAME_SIZE
	.align		4
.L_5:
        /*0024*/ 	.byte	0x04, 0x11
        /*0026*/ 	.short	(.L_7 - .L_6)
	.align		4
.L_6:
        /*0028*/ 	.word	index@(_Z23matmul_tf32_tensor_corePfS_S_iii)
        /*002c*/ 	.word	0x00000000


	//----- nvinfo : EIATTR_MIN_STACK_SIZE
	.align		4
.L_7:
        /*0030*/ 	.byte	0x04, 0x12
        /*0032*/ 	.short	(.L_9 - .L_8)
	.align		4
.L_8:
        /*0034*/ 	.word	index@(_Z23matmul_tf32_tensor_corePfS_S_iii)
        /*0038*/ 	.word	0x00000000


	//----- nvinfo : EIATTR_MIN_STACK_SIZE
	.align		4
.L_9:
        /*003c*/ 	.byte	0x04, 0x12
        /*003e*/ 	.short	(.L_11 - .L_10)
	.align		4
.L_10:
        /*0040*/ 	.word	index@(_Z25matmul_tf32_tensor_core_1PfS_S_iii)
        /*0044*/ 	.word	0x00000000
.L_11:


//--------------------- .nv.compat                --------------------------
	.section	.nv.compat,"",@"SHT_CUDA_COMPAT_INFO"
	.align	4
        /*0000*/ 	.byte	0x02, 0x09, 0x00, 0x00, 0x02, 0x02, 0x01, 0x00, 0x02, 0x05, 0x05, 0x00, 0x03, 0x07, 0x01, 0x01
        /*0010*/ 	.byte	0x02, 0x03, 0x00, 0x00, 0x02, 0x06, 0x01, 0x00, 0x04, 0x0b, 0x08, 0x00, 0x09, 0x00, 0x00, 0x00
        /*0020*/ 	.byte	0x00, 0x00, 0x00, 0x00


//--------------------- .nv.info._Z23matmul_tf32_tensor_corePfS_S_iii --------------------------
	.section	.nv.info._Z23matmul_tf32_tensor_corePfS_S_iii,"",@"SHT_CUDA_INFO"
	.sectionflags	@""
	.align	4


	//----- nvinfo : EIATTR_CUDA_API_VERSION
	.align		4
        /*0000*/ 	.byte	0x04, 0x37
        /*0002*/ 	.short	(.L_13 - .L_12)
.L_12:
        /*0004*/ 	.word	0x00000082


	//----- nvinfo : EIATTR_KPARAM_INFO
	.align		4
.L_13:
        /*0008*/ 	.byte	0x04, 0x17
        /*000a*/ 	.short	(.L_15 - .L_14)
.L_14:
        /*000c*/ 	.word	0x00000000
        /*0010*/ 	.short	0x0005
        /*0012*/ 	.short	0x0020
        /*0014*/ 	.byte	0x00, 0xf0, 0x11, 0x00


	//----- nvinfo : EIATTR_KPARAM_INFO
	.align		4
.L_15:
        /*0018*/ 	.byte	0x04, 0x17
        /*001a*/ 	.short	(.L_17 - .L_16)
.L_16:
        /*001c*/ 	.word	0x00000000
        /*0020*/ 	.short	0x0004
        /*0022*/ 	.short	0x001c
        /*0024*/ 	.byte	0x00, 0xf0, 0x11, 0x00


	//----- nvinfo : EIATTR_KPARAM_INFO
	.align		4
.L_17:
        /*0028*/ 	.byte	0x04, 0x17
        /*002a*/ 	.short	(.L_19 - .L_18)
.L_18:
        /*002c*/ 	.word	0x00000000
        /*0030*/ 	.short	0x0003
        /*0032*/ 	.short	0x0018
        /*0034*/ 	.byte	0x00, 0xf0, 0x11, 0x00


	//----- nvinfo : EIATTR_KPARAM_INFO
	.align		4
.L_19:
        /*0038*/ 	.byte	0x04, 0x17
        /*003a*/ 	.short	(.L_21 - .L_20)
.L_20:
        /*003c*/ 	.word	0x00000000
        /*0040*/ 	.short	0x0002
        /*0042*/ 	.short	0x0010
        /*0044*/ 	.byte	0x00, 0xf5, 0x21, 0x00


	//----- nvinfo : EIATTR_KPARAM_INFO
	.align		4
.L_21:
        /*0048*/ 	.byte	0x04, 0x17
        /*004a*/ 	.short	(.L_23 - .L_22)
.L_22:
        /*004c*/ 	.word	0x00000000
        /*0050*/ 	.short	0x0001
        /*0052*/ 	.short	0x0008
        /*0054*/ 	.byte	0x00, 0xf5, 0x21, 0x00


	//----- nvinfo : EIATTR_KPARAM_INFO
	.align		4
.L_23:
        /*0058*/ 	.byte	0x04, 0x17
        /*005a*/ 	.short	(.L_25 - .L_24)
.L_24:
        /*005c*/ 	.word	0x00000000
        /*0060*/ 	.short	0x0000
        /*0062*/ 	.short	0x0000
        /*0064*/ 	.byte	0x00, 0xf5, 0x21, 0x00


	//----- nvinfo : EIATTR_SPARSE_MMA_MASK
	.align		4
.L_25:
        /*0068*/ 	.byte	0x03, 0x50
        /*006a*/ 	.short	0x0000


	//----- nvinfo : EIATTR_WMMA_USED
	.align		4
        /*006c*/ 	.byte	0x01, 0x2b
	.zero		2


	//----- nvinfo : EIATTR_MAXREG_COUNT
	.align		4
        /*0070*/ 	.byte	0x03, 0x1b
        /*0072*/ 	.short	0x00ff


	//----- nvinfo : EIATTR_NUM_BARRIERS
	.align		4
        /*0074*/ 	.byte	0x02, 0x4c
        /*0076*/ 	.byte	0x01
	.zero		1


	//----- nvinfo : EIATTR_MERCURY_ISA_VERSION
	.align		4
        /*0078*/ 	.byte	0x03, 0x5f
        /*007a*/ 	.short	0x0101


	//----- nvinfo : EIATTR_VRC_CTA_INIT_COUNT
	.align		4
        /*007c*/ 	.byte	0x02, 0x4a
	.zero		1
	.zero		1


	//----- nvinfo : EIATTR_EXIT_INSTR_OFFSETS
	.align		4
        /*0080*/ 	.byte	0x04, 0x1c
        /*0082*/ 	.short	(.L_27 - .L_26)


	//   ....[0]....
.L_26:
        /*0084*/ 	.word	0x00001c10


	//   ....[1]....
        /*0088*/ 	.word	0x00001cf0


	//----- nvinfo : EIATTR_CRS_STACK_SIZE
	.align		4
.L_27:
        /*008c*/ 	.byte	0x04, 0x1e
        /*008e*/ 	.short	(.L_29 - .L_28)
.L_28:
        /*0090*/ 	.word	0x00000000


	//----- nvinfo : EIATTR_CBANK_PARAM_SIZE
	.align		4
.L_29:
        /*0094*/ 	.byte	0x03, 0x19
        /*0096*/ 	.short	0x0024


	//----- nvinfo : EIATTR_PARAM_CBANK
	.align		4
        /*0098*/ 	.byte	0x04, 0x0a
        /*009a*/ 	.short	(.L_31 - .L_30)
	.align		4
.L_30:
        /*009c*/ 	.word	index@(.nv.constant0._Z23matmul_tf32_tensor_corePfS_S_iii)
        /*00a0*/ 	.short	0x0380
        /*00a2*/ 	.short	0x0024


	//----- nvinfo : EIATTR_SW_WAR
	.align		4
.L_31:
        /*00a4*/ 	.byte	0x04, 0x36
        /*00a6*/ 	.short	(.L_33 - .L_32)
.L_32:
        /*00a8*/ 	.word	0x00000008
.L_33:


//--------------------- .nv.info._Z25matmul_tf32_tensor_core_1PfS_S_iii --------------------------
	.section	.nv.info._Z25matmul_tf32_tensor_core_1PfS_S_iii,"",@"SHT_CUDA_INFO"
	.sectionflags	@""
	.align	4


	//----- nvinfo : EIATTR_CUDA_API_VERSION
	.align		4
        /*0000*/ 	.byte	0x04, 0x37
        /*0002*/ 	.short	(.L_35 - .L_34)
.L_34:
        /*0004*/ 	.word	0x00000082


	//----- nvinfo : EIATTR_KPARAM_INFO
	.align		4
.L_35:
        /*0008*/ 	.byte	0x04, 0x17
        /*000a*/ 	.short	(.L_37 - .L_36)
.L_36:
        /*000c*/ 	.word	0x00000000
        /*0010*/ 	.short	0x0005
        /*0012*/ 	.short	0x0020
        /*0014*/ 	.byte	0x00, 0xf0, 0x11, 0x00


	//----- nvinfo : EIATTR_KPARAM_INFO
	.align		4
.L_37:
        /*0018*/ 	.byte	0x04, 0x17
        /*001a*/ 	.short	(.L_39 - .L_38)
.L_38:
        /*001c*/ 	.word	0x00000000
        /*0020*/ 	.short	0x0004
        /*0022*/ 	.short	0x001c
        /*0024*/ 	.byte	0x00, 0xf0, 0x11, 0x00


	//----- nvinfo : EIATTR_KPARAM_INFO
	.align		4
.L_39:
        /*0028*/ 	.byte	0x04, 0x17
        /*002a*/ 	.short	(.L_41 - .L_40)
.L_40:
        /*002c*/ 	.word	0x00000000
        /*0030*/ 	.short	0x0003
        /*0032*/ 	.short	0x0018
        /*0034*/ 	.byte	0x00, 0xf0, 0x11, 0x00


	//----- nvinfo : EIATTR_KPARAM_INFO
	.align		4
.L_41:
        /*0038*/ 	.byte	0x04, 0x17
        /*003a*/ 	.short	(.L_43 - .L_42)
.L_42:
        /*003c*/ 	.word	0x00000000
        /*0040*/ 	.short	0x0002
        /*0042*/ 	.short	0x0010
        /*0044*/ 	.byte	0x00, 0xf5, 0x21, 0x00


	//----- nvinfo : EIATTR_KPARAM_INFO
	.align		4
.L_43:
        /*0048*/ 	.byte	0x04, 0x17
        /*004a*/ 	.short	(.L_45 - .L_44)
.L_44:
        /*004c*/ 	.word	0x00000000
        /*0050*/ 	.short	0x0001
        /*0052*/ 	.short	0x0008
        /*0054*/ 	.byte	0x00, 0xf5, 0x21, 0x00


	//----- nvinfo : EIATTR_KPARAM_INFO
	.align		4
.L_45:
        /*0058*/ 	.byte	0x04, 0x17
        /*005a*/ 	.short	(.L_47 - .L_46)
.L_46:
        /*005c*/ 	.word	0x00000000
        /*0060*/ 	.short	0x0000
        /*0062*/ 	.short	0x0000
        /*0064*/ 	.byte	0x00, 0xf5, 0x21, 0x00


	//----- nvinfo : EIATTR_SPARSE_MMA_MASK
	.align		4
.L_47:
        /*0068*/ 	.byte	0x03, 0x50
        /*006a*/ 	.short	0x0000


	//----- nvinfo : EIATTR_WMMA_USED
	.align		4
        /*006c*/ 	.byte	0x01, 0x2b
	.zero		2


	//----- nvinfo : EIATTR_MAXREG_COUNT
	.align		4
        /*0070*/ 	.byte	0x03, 0x1b
        /*0072*/ 	.short	0x00ff


	//----- nvinfo : EIATTR_NUM_BARRIERS
	.align		4
        /*0074*/ 	.byte	0x02, 0x4c
        /*0076*/ 	.byte	0x01
	.zero		1


	//----- nvinfo : EIATTR_MERCURY_ISA_VERSION
	.align		4
        /*0078*/ 	.byte	0x03, 0x5f
        /*007a*/ 	.short	0x0101


	//----- nvinfo : EIATTR_VRC_CTA_INIT_COUNT
	.align		4
        /*007c*/ 	.byte	0x02, 0x4a
	.zero		1
	.zero		1


	//----- nvinfo : EIATTR_EXIT_INSTR_OFFSETS
	.align		4
        /*0080*/ 	.byte	0x04, 0x1c
        /*0082*/ 	.short	(.L_49 - .L_48)


	//   ....[0]....
.L_48:
        /*0084*/ 	.word	0x00001610


	//   ....[1]....
        /*0088*/ 	.word	0x000016c0


	//----- nvinfo : EIATTR_CRS_STACK_SIZE
	.align		4
.L_49:
        /*008c*/ 	.byte	0x04, 0x1e
        /*008e*/ 	.short	(.L_51 - .L_50)
.L_50:
        /*0090*/ 	.word	0x00000000


	//----- nvinfo : EIATTR_CBANK_PARAM_SIZE
	.align		4
.L_51:
        /*0094*/ 	.byte	0x03, 0x19
        /*0096*/ 	.short	0x0024


	//----- nvinfo : EIATTR_PARAM_CBANK
	.align		4
        /*0098*/ 	.byte	0x04, 0x0a
        /*009a*/ 	.short	(.L_53 - .L_52)
	.align		4
.L_52:
        /*009c*/ 	.word	index@(.nv.constant0._Z25matmul_tf32_tensor_core_1PfS_S_iii)
        /*00a0*/ 	.short	0x0380
        /*00a2*/ 	.short	0x0024


	//----- nvinfo : EIATTR_SW_WAR
	.align		4
.L_53:
        /*00a4*/ 	.byte	0x04, 0x36
        /*00a6*/ 	.short	(.L_55 - .L_54)
.L_54:
        /*00a8*/ 	.word	0x00000008
.L_55:


//--------------------- .nv.callgraph             --------------------------
	.section	.nv.callgraph,"",@"SHT_CUDA_CALLGRAPH"
	.align	4
	.sectionentsize	8
	.align		4
        /*0000*/ 	.word	0x00000000
	.align		4
        /*0004*/ 	.word	0xffffffff
	.align		4
        /*0008*/ 	.word	0x00000000
	.align		4
        /*000c*/ 	.word	0xfffffffe
	.align		4
        /*0010*/ 	.word	0x00000000
	.align		4
        /*0014*/ 	.word	0xfffffffd
	.align		4
        /*0018*/ 	.word	0x00000000
	.align		4
        /*001c*/ 	.word	0xfffffffc


//--------------------- .text._Z23matmul_tf32_tensor_corePfS_S_iii --------------------------
	.section	.text._Z23matmul_tf32_tensor_corePfS_S_iii,"ax",@progbits
	.align	128
        .global         _Z23matmul_tf32_tensor_corePfS_S_iii
        .type           _Z23matmul_tf32_tensor_corePfS_S_iii,@function
        .size           _Z23matmul_tf32_tensor_corePfS_S_iii,(.L_x_20 - _Z23matmul_tf32_tensor_corePfS_S_iii)
        .other          _Z23matmul_tf32_tensor_corePfS_S_iii,@"STO_CUDA_ENTRY STV_DEFAULT"
_Z23matmul_tf32_tensor_corePfS_S_iii:
.text._Z23matmul_tf32_tensor_corePfS_S_iii:
[----:B------:R-:W-:Y:S01]  /*0000*/  LDC R1, c[0x0][0x37c] ;  /* 0x0000df00ff017b82 */ /* 0x000fe20000000800 */
[----:B------:R-:W0:Y:S01]  /*0010*/  S2R R33, SR_CTAID.Y ;  /* 0x0000000000217919 */ /* 0x000e220000002600 */
[----:B------:R-:W1:Y:S01]  /*0020*/  LDCU UR6, c[0x0][0x39c] ;  /* 0x00007380ff0677ac */ /* 0x000e620008000800 */
[----:B------:R-:W-:Y:S02]  /*0030*/  CS2R R18, SRZ ;  /* 0x0000000000127805 */ /* 0x000fe4000001ff00 */
[----:B------:R-:W-:Y:S01]  /*0040*/  CS2R R16, SRZ ;  /* 0x0000000000107805 */ /* 0x000fe2000001ff00 */
[----:B------:R-:W0:Y:S01]  /*0050*/  S2R R0, SR_TID.Y ;  /* 0x0000000000007919 */ /* 0x000e220000002200 */
[----:B------:R-:W-:Y:S02]  /*0060*/  CS2R R22, SRZ ;  /* 0x0000000000167805 */ /* 0x000fe4000001ff00 */
[----:B------:R-:W-:Y:S02]  /*0070*/  CS2R R20, SRZ ;  /* 0x0000000000147805 */ /* 0x000fe4000001ff00 */
[----:B------:R-:W-:Y:S01]  /*0080*/  CS2R R10, SRZ ;  /* 0x00000000000a7805 */ /* 0x000fe2000001ff00 */
[----:B------:R-:W2:Y:S01]  /*0090*/  S2R R5, SR_CTAID.X ;  /* 0x0000000000057919 */ /* 0x000ea20000002500 */
[----:B------:R-:W-:-:S02]  /*00a0*/  CS2R R8, SRZ ;  /* 0x0000000000087805 */ /* 0x000fc4000001ff00 */
[----:B------:R-:W-:Y:S02]  /*00b0*/  CS2R R14, SRZ ;  /* 0x00000000000e7805 */ /* 0x000fe4000001ff00 */
[----:B------:R-:W-:Y:S01]  /*00c0*/  CS2R R12, SRZ ;  /* 0x00000000000c7805 */ /* 0x000fe2000001ff00 */
[----:B------:R-:W2:Y:S01]  /*00d0*/  S2R R29, SR_TID.X ;  /* 0x00000000001d7919 */ /* 0x000ea20000002100 */
[----:B------:R-:W3:Y:S01]  /*00e0*/  LDCU.64 UR8, c[0x0][0x358] ;  /* 0x00006b00ff0877ac */ /* 0x000ee20008000a00 */
[----:B-1----:R-:W-:Y:S01]  /*00f0*/  UISETP.GE.AND UP0, UPT, UR6, 0x1, UPT ;  /* 0x000000010600788c */ /* 0x002fe2000bf06270 */
[----:B0-----:R-:W-:Y:S02]  /*0100*/  IMAD R33, R33, 0x10, R0 ;  /* 0x0000001021217824 */ /* 0x001fe400078e0200 */
[----:B--2---:R-:W-:-:S06]  /*0110*/  IMAD R32, R5, 0x10, R29 ;  /* 0x0000001005207824 */ /* 0x004fcc00078e021d */
[----:B---3--:R-:W-:Y:S05]  /*0120*/  BRA.U !UP0, `(.L_x_0) ;  /* 0x0000001508fc7547 */ /* 0x008fea000b800000 */
[----:B------:R-:W0:Y:S01]  /*0130*/  S2UR UR5, SR_CgaCtaId ;  /* 0x00000000000579c3 */ /* 0x000e220000008800 */
[C---:B------:R-:W-:Y:S01]  /*0140*/  IMAD.SHL.U32 R2, R29.reuse, 0x10, RZ ;  /* 0x000000101d027824 */ /* 0x040fe200078e00ff */
[----:B------:R-:W-:Y:S01]  /*0150*/  LOP3.LUT R3, R29, 0x7, RZ, 0xc0, !PT ;  /* 0x000000071d037812 */ /* 0x000fe200078ec0ff */
[----:B------:R-:W-:Y:S01]  /*0160*/  UISETP.GE.U32.AND UP0, UPT, UR6, 0x11, UPT ;  /* 0x000000110600788c */ /* 0x000fe2000bf06070 */
[----:B------:R-:W-:Y:S01]  /*0170*/  IMAD R7, R0, 0x10, R29 ;  /* 0x0000001000077824 */ /* 0x000fe200078e021d */
[----:B------:R-:W-:Y:S01]  /*0180*/  UMOV UR4, 0x400 ;  /* 0x0000040000047882 */ /* 0x000fe20000000000 */
[----:B------:R-:W-:Y:S01]  /*0190*/  LOP3.LUT R2, R2, 0x3f80, RZ, 0xc0, !PT ;  /* 0x00003f8002027812 */ /* 0x000fe200078ec0ff */
[----:B------:R-:W-:Y:S01]  /*01a0*/  IMAD R25, R33, UR6, RZ ;  /* 0x0000000621197c24 */ /* 0x000fe2000f8e02ff */
[----:B------:R-:W-:Y:S01]  /*01b0*/  LEA R3, R0, R3, 0x3 ;  /* 0x0000000300037211 */ /* 0x000fe200078e18ff */
[----:B------:R-:W-:Y:S01]  /*01c0*/  IMAD.MOV.U32 R19, RZ, RZ, RZ ;  /* 0x000000ffff137224 */ /* 0x000fe200078e00ff */
[----:B------:R-:W-:-:S03]  /*01d0*/  UIADD3 UR7, UPT, UPT, UR6, 0xf, URZ ;  /* 0x0000000f06077890 */ /* 0x000fc6000fffe0ff */
[----:B------:R-:W-:Y:S01]  /*01e0*/  IMAD.IADD R2, R2, 0x1, R3 ;  /* 0x0000000102027824 */ /* 0x000fe200078e0203 */
[----:B0-----:R-:W-:-:S06]  /*01f0*/  ULEA UR4, UR5, UR4, 0x18 ;  /* 0x0000000405047291 */ /* 0x001fcc000f8ec0ff */
[----:B------:R-:W-:Y:S02]  /*0200*/  LEA R7, R7, UR4, 0x2 ;  /* 0x0000000407077c11 */ /* 0x000fe4000f8e10ff */
[----:B------:R-:W-:Y:S01]  /*0210*/  LEA R27, R2, UR4, 0x2 ;  /* 0x00000004021b7c11 */ /* 0x000fe2000f8e10ff */
[----:B------:R-:W-:Y:S01]  /*0220*/  UMOV UR4, URZ ;  /* 0x000000ff00047c82 */ /* 0x000fe20008000000 */
[----:B------:R-:W-:Y:S05]  /*0230*/  BRA.U !UP0, `(.L_x_1) ;  /* 0x0000000d08ec7547 */ /* 0x000fea000b800000 */
[----:B------:R-:W0:Y:S01]  /*0240*/  LDCU UR5, c[0x0][0x3a0] ;  /* 0x00007400ff0577ac */ /* 0x000e220008000800 */
[----:B------:R-:W-:Y:S01]  /*0250*/  IADD3 R2, PT, PT, R0, 0x10, RZ ;  /* 0x0000001000027810 */ /* 0x000fe20007ffe0ff */
[----:B------:R-:W-:Y:S01]  /*0260*/  IMAD.IADD R6, R25, 0x1, R29 ;  /* 0x0000000119067824 */ /* 0x000fe200078e021d */
[----:B------:R-:W-:Y:S01]  /*0270*/  CS2R R18, SRZ ;  /* 0x0000000000127805 */ /* 0x000fe2000001ff00 */
[----:B------:R-:W-:Y:S01]  /*0280*/  USHF.R.U32.HI UR4, URZ, 0x4, UR7 ;  /* 0x00000004ff047899 */ /* 0x000fe20008011607 */
[----:B------:R-:W-:Y:S01]  /*0290*/  IMAD.MOV.U32 R3, RZ, RZ, 0x10 ;  /* 0x00000010ff037424 */ /* 0x000fe200078e00ff */
[----:B------:R-:W-:Y:S01]  /*02a0*/  CS2R R16, SRZ ;  /* 0x0000000000107805 */ /* 0x000fe2000001ff00 */
[----:B------:R-:W-:Y:S01]  /*02b0*/  IMAD.MOV.U32 R4, RZ, RZ, R0 ;  /* 0x000000ffff047224 */ /* 0x000fe200078e0000 */
[----:B------:R-:W-:Y:S01]  /*02c0*/  ULOP3.LUT UR4, UR4, 0x7fffffe, URZ, 0xc0, !UPT ;  /* 0x07fffffe04047892 */ /* 0x000fe2000f8ec0ff */
[----:B------:R-:W-:Y:S02]  /*02d0*/  CS2R R22, SRZ ;  /* 0x0000000000167805 */ /* 0x000fe4000001ff00 */
[----:B------:R-:W-:-:S02]  /*02e0*/  CS2R R20, SRZ ;  /* 0x0000000000147805 */ /* 0x000fc4000001ff00 */
[----:B------:R-:W-:Y:S02]  /*02f0*/  CS2R R10, SRZ ;  /* 0x00000000000a7805 */ /* 0x000fe4000001ff00 */
[----:B------:R-:W-:Y:S02]  /*0300*/  CS2R R8, SRZ ;  /* 0x0000000000087805 */ /* 0x000fe4000001ff00 */
[----:B------:R-:W-:Y:S02]  /*0310*/  CS2R R14, SRZ ;  /* 0x00000000000e7805 */ /* 0x000fe4000001ff00 */
[----:B------:R-:W-:Y:S01]  /*0320*/  CS2R R12, SRZ ;  /* 0x00000000000c7805 */ /* 0x000fe2000001ff00 */
[----:B------:R-:W1:Y:S01]  /*0330*/  LDCU UR6, c[0x0][0x39c] ;  /* 0x00007380ff0677ac */ /* 0x000e620008000800 */
[--C-:B0-----:R-:W-:Y:S01]  /*0340*/  IMAD R2, R2, UR5, R29.reuse ;  /* 0x0000000502027c24 */ /* 0x101fe2000f8e021d */
[----:B------:R-:W-:Y:S01]  /*0350*/  UIADD3 UR4, UPT, UPT, -UR4, URZ, URZ ;  /* 0x000000ff04047290 */ /* 0x000fe2000fffe1ff */
[----:B------:R-:W-:Y:S01]  /*0360*/  IMAD R24, R0, UR5, R29 ;  /* 0x0000000500187c24 */ /* 0x000fe2000f8e021d */
[----:B------:R-:W0:Y:S01]  /*0370*/  LDCU UR5, c[0x0][0x398] ;  /* 0x00007300ff0577ac */ /* 0x000e220008000800 */
[C---:B------:R-:W-:Y:S01]  /*0380*/  IMAD R26, R5.reuse, 0x10, R2 ;  /* 0x00000010051a7824 */ /* 0x040fe200078e0202 */
[----:B------:R-:W-:Y:S01]  /*0390*/  MOV R2, R29 ;  /* 0x0000001d00027202 */ /* 0x000fe20000000f00 */
[----:B------:R-:W-:Y:S01]  /*03a0*/  IMAD R24, R5, 0x10, R24 ;  /* 0x0000001005187824 */ /* 0x000fe200078e0218 */
[----:B01----:R-:W-:-:S13]  /*03b0*/  ISETP.GE.AND P1, PT, R33, UR5, PT ;  /* 0x0000000521007c0c */ /* 0x003fda000bf26270 */
.L_x_6:
[----:B0-----:R-:W0:Y:S01]  /*03c0*/  LDC R5, c[0x0][0x3a0] ;  /* 0x0000e800ff057b82 */ /* 0x001e220000000800 */
[----:B------:R-:W-:Y:S01]  /*03d0*/  ISETP.GE.OR P2, PT, R2, UR6, P1 ;  /* 0x0000000602007c0c */ /* 0x000fe20008f46670 */
[----:B------:R-:W-:Y:S01]  /*03e0*/  IMAD.MOV.U32 R34, RZ, RZ, RZ ;  /* 0x000000ffff227224 */ /* 0x000fe200078e00ff */
[----:B------:R-:W-:-:S11]  /*03f0*/  MOV R36, RZ ;  /* 0x000000ff00247202 */ /* 0x000fd60000000f00 */
[----:B------:R-:W1:Y:S01]  /*0400*/  @!P2 LDC.64 R30, c[0x0][0x380] ;  /* 0x0000e000ff1eab82 */ /* 0x000e620000000a00 */
[----:B0-----:R-:W-:-:S04]  /*0410*/  ISETP.GE.AND P0, PT, R32, R5, PT ;  /* 0x000000052000720c */ /* 0x001fc80003f06270 */
[----:B------:R-:W-:Y:S01]  /*0420*/  ISETP.GE.OR P3, PT, R4, UR6, P0 ;  /* 0x0000000604007c0c */ /* 0x000fe20008766670 */
[----:B-1----:R-:W-:-:S12]  /*0430*/  @!P2 IMAD.WIDE.U32 R30, R6, 0x4, R30 ;  /* 0x00000004061ea825 */ /* 0x002fd800078e001e */
[----:B------:R-:W0:Y:S01]  /*0440*/  @!P3 LDC.64 R28, c[0x0][0x388] ;  /* 0x0000e200ff1cbb82 */ /* 0x000e220000000a00 */
[----:B------:R-:W2:Y:S01]  /*0450*/  @!P2 LDG.E R34, desc[UR8][R30.64] ;  /* 0x000000081e22a981 */ /* 0x000ea2000c1e1900 */
[----:B0-----:R-:W-:-:S05]  /*0460*/  @!P3 IMAD.WIDE R28, R24, 0x4, R28 ;  /* 0x00000004181cb825 */ /* 0x001fca00078e021c */
[----:B------:R-:W3:Y:S01]  /*0470*/  @!P3 LDG.E R36, desc[UR8][R28.64] ;  /* 0x000000081c24b981 */ /* 0x000ee2000c1e1900 */
[----:B------:R-:W-:-:S03]  /*0480*/  ISETP.NE.AND P2, PT, R0, 0x1, PT ;  /* 0x000000010000780c */ /* 0x000fc60003f45270 */
[----:B--2---:R0:W-:Y:S04]  /*0490*/  STS [R27], R34 ;  /* 0x000000221b007388 */ /* 0x0041e80000000800 */
[----:B---3--:R0:W-:Y:S01]  /*04a0*/  STS [R7+0x400], R36 ;  /* 0x0004002407007388 */ /* 0x0081e20000000800 */
[----:B------:R-:W-:Y:S06]  /*04b0*/  BAR.SYNC.DEFER_BLOCKING 0x0 ;  /* 0x0000000000007b1d */ /* 0x000fec0000010000 */
[----:B------:R-:W-:Y:S05]  /*04c0*/  @!P2 BRA `(.L_x_2) ;  /* 0x0000000000b0a947 */ /* 0x000fea0003800000 */
[----:B------:R-:W-:-:S13]  /*04d0*/  ISETP.NE.AND P2, PT, R0, RZ, PT ;  /* 0x000000ff0000720c */ /* 0x000fda0003f45270 */
[----:B------:R-:W-:Y:S05]  /*04e0*/  @P2 BRA `(.L_x_3) ;  /* 0x0000000400542947 */ /* 0x000fea0003800000 */
[----:B0-----:R-:W0:Y:S01]  /*04f0*/  S2R R34, SR_CgaCtaId ;  /* 0x0000000000227919 */ /* 0x001e220000008800 */
[----:B------:R-:W-:Y:S01]  /*0500*/  MOV R29, 0x400 ;  /* 0x00000400001d7802 */ /* 0x000fe20000000f00 */
[----:B------:R-:W1:Y:S01]  /*0510*/  S2R R30, SR_LANEID ;  /* 0x00000000001e7919 */ /* 0x000e620000000000 */
[----:B------:R-:W2:Y:S02]  /*0520*/  S2R R28, SR_SWINHI ;  /* 0x00000000001c7919 */ /* 0x000ea40000002f00 */
[----:B0-----:R-:W-:Y:S02]  /*0530*/  LEA R41, R34, R29, 0x18 ;  /* 0x0000001d22297211 */ /* 0x001fe400078ec0ff */
[----:B-1----:R-:W-:Y:S02]  /*0540*/  SHF.R.U32.HI R29, RZ, 0x2, R30 ;  /* 0x00000002ff1d7819 */ /* 0x002fe4000001161e */
[----:B------:R-:W-:Y:S02]  /*0550*/  LOP3.LUT R30, R30, 0x3, RZ, 0xc0, !PT ;  /* 0x000000031e1e7812 */ /* 0x000fe400078ec0ff */
[----:B------:R-:W-:-:S02]  /*0560*/  MOV R40, R41 ;  /* 0x0000002900287202 */ /* 0x000fc40000000f00 */
[----:B--2---:R-:W-:Y:S01]  /*0570*/  MOV R41, R28 ;  /* 0x0000001c00297202 */ /* 0x004fe20000000f00 */
[----:B------:R-:W-:Y:S01]  /*0580*/  IMAD R28, R29, 0x8, R30 ;  /* 0x000000081d1c7824 */ /* 0x000fe200078e021e */
[----:B------:R-:W-:Y:S01]  /*0590*/  IADD3 R36, P2, PT, R40, 0x400, RZ ;  /* 0x0000040028247810 */ /* 0x000fe20007f5e0ff */
[----:B------:R-:W-:Y:S02]  /*05a0*/  IMAD R29, R30, 0x10, R29 ;  /* 0x000000101e1d7824 */ /* 0x000fe400078e021d */
[C---:B------:R-:W-:Y:S01]  /*05b0*/  VIADD R43, R28.reuse, 0x40 ;  /* 0x000000401c2b7836 */ /* 0x040fe20000000000 */
[----:B------:R-:W-:Y:S01]  /*05c0*/  IADD3.X R37, PT, PT, RZ, R41, RZ, P2, !PT ;  /* 0x00000029ff257210 */ /* 0x000fe200017fe4ff */
[----:B------:R-:W-:Y:S02]  /*05d0*/  VIADD R35, R29, 0x8 ;  /* 0x000000081d237836 */ /* 0x000fe40000000000 */
[----:B------:R-:W-:-:S04]  /*05e0*/  IMAD.WIDE R30, R28, 0x4, R40 ;  /* 0x000000041c1e7825 */ /* 0x000fc800078e0228 */
[----:B------:R-:W-:Y:S02]  /*05f0*/  IMAD.WIDE R42, R43, 0x4, R40 ;  /* 0x000000042b2a7825 */ /* 0x000fe400078e0228 */
[----:B------:R-:W2:Y:S02]  /*0600*/  LD.E R30, desc[UR8][R30.64] ;  /* 0x000000081e1e7980 */ /* 0x000ea4000c101900 */
[----:B------:R-:W-:-:S04]  /*0610*/  IMAD.WIDE R34, R35, 0x4, R36 ;  /* 0x0000000423227825 */ /* 0x000fc800078e0224 */
[C-C-:B------:R-:W-:Y:S01]  /*0620*/  IMAD.WIDE R44, R29.reuse, 0x4, R36.reuse ;  /* 0x000000041d2c7825 */ /* 0x140fe200078e0224 */
[----:B------:R0:W2:Y:S04]  /*0630*/  LD.E R39, desc[UR8][R34.64] ;  /* 0x0000000822277980 */ /* 0x0000a8000c101900 */
[----:B------:R1:W2:Y:S04]  /*0640*/  LD.E R31, desc[UR8][R42.64] ;  /* 0x000000082a1f7980 */ /* 0x0002a8000c101900 */
[----:B------:R3:W4:Y:S01]  /*0650*/  LD.E R38, desc[UR8][R44.64] ;  /* 0x000000082c267980 */ /* 0x000722000c101900 */
[C---:B0-----:R-:W-:Y:S01]  /*0660*/  VIADD R35, R29.reuse, 0x48 ;  /* 0x000000481d237836 */ /* 0x041fe20000000000 */
[C---:B-1----:R-:W-:Y:S01]  /*0670*/  IADD3 R43, PT, PT, R28.reuse, 0x4, RZ ;  /* 0x000000041c2b7810 */ /* 0x042fe20007ffe0ff */
[----:B------:R-:W-:Y:S01]  /*0680*/  VIADD R28, R28, 0x44 ;  /* 0x000000441c1c7836 */ /* 0x000fe20000000000 */
[----:B---3--:R-:W-:Y:S01]  /*0690*/  IADD3 R45, PT, PT, R29, 0x40, RZ ;  /* 0x000000401d2d7810 */ /* 0x008fe20007ffe0ff */
[----:B------:R-:W-:-:S04]  /*06a0*/  IMAD.WIDE R34, R35, 0x4, R36 ;  /* 0x0000000423227825 */ /* 0x000fc800078e0224 */
[----:B------:R-:W-:Y:S02]  /*06b0*/  IMAD.WIDE R42, R43, 0x4, R40 ;  /* 0x000000042b2a7825 */ /* 0x000fe400078e0228 */
[----:B------:R-:W3:Y:S02]  /*06c0*/  LD.E R34, desc[UR8][R34.64] ;  /* 0x0000000822227980 */ /* 0x000ee4000c101900 */
[----:B------:R-:W-:-:S04]  /*06d0*/  IMAD.WIDE R36, R45, 0x4, R36 ;  /* 0x000000042d247825 */ /* 0x000fc800078e0224 */
[----:B------:R-:W-:Y:S02]  /*06e0*/  IMAD.WIDE R40, R28, 0x4, R40 ;  /* 0x000000041c287825 */ /* 0x000fe400078e0228 */
[----:B------:R-:W3:Y:S04]  /*06f0*/  LD.E R28, desc[UR8][R42.64] ;  /* 0x000000082a1c7980 */ /* 0x000ee8000c101900 */
[----:B------:R-:W3:Y:S04]  /*0700*/  LD.E R29, desc[UR8][R40.64] ;  /* 0x00000008281d7980 */ /* 0x000ee8000c101900 */
[----:B------:R-:W5:Y:S01]  /*0710*/  LD.E R36, desc[UR8][R36.64] ;  /* 0x0000000824247980 */ /* 0x000f62000c101900 */
[----:B------:R-:W-:Y:S05]  /*0720*/  WARPSYNC.ALL ;  /* 0x0000000000007948 */ /* 0x000fea0003800000 */
[C---:B--2---:R-:W-:Y:S08]  /*0730*/  HMMA.1684.F32.TF32 R16, R30.reuse, R39, R16 ;  /* 0x000000271e10723c */ /* 0x044ff00000085010 */
[----:B----4-:R-:W-:-:S12]  /*0740*/  HMMA.1684.F32.TF32 R20, R30, R38, R20 ;  /* 0x000000261e14723c */ /* 0x010fd80000085014 */
[C---:B---3--:R-:W-:Y:S08]  /*0750*/  HMMA.1684.F32.TF32 R16, R28.reuse, R34, R16 ;  /* 0x000000221c10723c */ /* 0x048ff00000085010 */
[----:B-----5:R-:W-:Y:S01]  /*0760*/  HMMA.1684.F32.TF32 R20, R28, R36, R20 ;  /* 0x000000241c14723c */ /* 0x020fe20000085014 */
[----:B------:R-:W-:-:S04]  /*0770*/  NOP ;  /* 0x0000000000007918 */ /* 0x000fc80000000000 */
[----:B------:R-:W-:-:S15]  /*0780*/  BRA `(.L_x_3) ;  /* 0x0000000000ac7947 */ /* 0x000fde0003800000 */
.L_x_2:
[----:B------:R-:W1:Y:S01]  /*0790*/  S2R R29, SR_CgaCtaId ;  /* 0x00000000001d7919 */ /* 0x000e620000008800 */
[----:B------:R-:W-:Y:S01]  /*07a0*/  MOV R28, 0x400 ;  /* 0x00000400001c7802 */ /* 0x000fe20000000f00 */
[----:B------:R-:W2:Y:S01]  /*07b0*/  S2R R31, SR_SWINHI ;  /* 0x00000000001f7919 */ /* 0x000ea20000002f00 */
[----:B------:R-:W3:Y:S02]  /*07c0*/  S2R R30, SR_LANEID ;  /* 0x00000000001e7919 */ /* 0x000ee40000000000 */
[----:B-1----:R-:W-:-:S04]  /*07d0*/  LEA R28, R29, R28, 0x18 ;  /* 0x0000001c1d1c7211 */ /* 0x002fc800078ec0ff */
[----:B------:R-:W-:Y:S02]  /*07e0*/  MOV R28, R28 ;  /* 0x0000001c001c7202 */ /* 0x000fe40000000f00 */
[----:B--2---:R-:W-:Y:S02]  /*07f0*/  MOV R29, R31 ;  /* 0x0000001f001d7202 */ /* 0x004fe40000000f00 */
[----:B---3--:R-:W-:Y:S02]  /*0800*/  SHF.R.U32.HI R45, RZ, 0x2, R30 ;  /* 0x00000002ff2d7819 */ /* 0x008fe4000001161e */
[----:B------:R-:W-:Y:S02]  /*0810*/  LOP3.LUT R30, R30, 0x3, RZ, 0xc0, !PT ;  /* 0x000000031e1e7812 */ /* 0x000fe400078ec0ff */
[C---:B------:R-:W-:Y:S02]  /*0820*/  IADD3 R38, P2, PT, R28.reuse, 0x200, RZ ;  /* 0x000002001c267810 */ /* 0x040fe40007f5e0ff */
[----:B0-----:R-:W-:Y:S01]  /*0830*/  IADD3 R34, P3, PT, R28, 0x600, RZ ;  /* 0x000006001c227810 */ /* 0x001fe20007f7e0ff */
[----:B------:R-:W-:-:S02]  /*0840*/  IMAD R43, R45, 0x8, R30 ;  /* 0x000000082d2b7824 */ /* 0x000fc400078e021e */
[----:B------:R-:W-:Y:S01]  /*0850*/  IMAD.X R39, RZ, RZ, R29, P2 ;  /* 0x000000ffff277224 */ /* 0x000fe200010e061d */
[----:B------:R-:W-:Y:S01]  /*0860*/  IADD3.X R35, PT, PT, RZ, R29, RZ, P3, !PT ;  /* 0x0000001dff237210 */ /* 0x000fe20001ffe4ff */
[----:B------:R-:W-:Y:S02]  /*0870*/  IMAD R45, R30, 0x10, R45 ;  /* 0x000000101e2d7824 */ /* 0x000fe400078e022d */
[----:B------:R-:W-:Y:S02]  /*0880*/  VIADD R29, R43, 0x40 ;  /* 0x000000402b1d7836 */ /* 0x000fe40000000000 */
[C---:B------:R-:W-:Y:S01]  /*0890*/  IMAD.WIDE R36, R45.reuse, 0x4, R34 ;  /* 0x000000042d247825 */ /* 0x040fe200078e0222 */
[----:B------:R-:W-:-:S03]  /*08a0*/  IADD3 R30, PT, PT, R45, 0x8, RZ ;  /* 0x000000082d1e7810 */ /* 0x000fc60007ffe0ff */
[--C-:B------:R-:W-:Y:S01]  /*08b0*/  IMAD.WIDE R28, R29, 0x4, R38.reuse ;  /* 0x000000041d1c7825 */ /* 0x100fe200078e0226 */
[----:B------:R-:W2:Y:S03]  /*08c0*/  LD.E R44, desc[UR8][R36.64] ;  /* 0x00000008242c7980 */ /* 0x000ea6000c101900 */
[----:B------:R-:W-:Y:S01]  /*08d0*/  IMAD.WIDE R40, R43, 0x4, R38 ;  /* 0x000000042b287825 */ /* 0x000fe200078e0226 */
[----:B------:R0:W2:Y:S03]  /*08e0*/  LD.E R31, desc[UR8][R28.64] ;  /* 0x000000081c1f7980 */ /* 0x0000a6000c101900 */
[----:B0-----:R-:W-:Y:S02]  /*08f0*/  IMAD.WIDE R28, R30, 0x4, R34 ;  /* 0x000000041e1c7825 */ /* 0x001fe400078e0222 */
[----:B------:R0:W2:Y:S04]  /*0900*/  LD.E R30, desc[UR8][R40.64] ;  /* 0x00000008281e7980 */ /* 0x0000a8000c101900 */
[----:B------:R-:W3:Y:S01]  /*0910*/  LD.E R37, desc[UR8][R28.64] ;  /* 0x000000081c257980 */ /* 0x000ee2000c101900 */
[----:B------:R-:W-:-:S02]  /*0920*/  VIADD R42, R45, 0x40 ;  /* 0x000000402d2a7836 */ /* 0x000fc40000000000 */
[----:B------:R-:W-:Y:S02]  /*0930*/  VIADD R36, R45, 0x48 ;  /* 0x000000482d247836 */ /* 0x000fe40000000000 */
[C---:B------:R-:W-:Y:S01]  /*0940*/  VIADD R45, R43.reuse, 0x44 ;  /* 0x000000442b2d7836 */ /* 0x040fe20000000000 */
[----:B0-----:R-:W-:Y:S01]  /*0950*/  IADD3 R41, PT, PT, R43, 0x4, RZ ;  /* 0x000000042b297810 */ /* 0x001fe20007ffe0ff */
[----:B------:R-:W-:-:S04]  /*0960*/  IMAD.WIDE R42, R42, 0x4, R34 ;  /* 0x000000042a2a7825 */ /* 0x000fc800078e0222 */
[----:B------:R-:W-:Y:S02]  /*0970*/  IMAD.WIDE R34, R36, 0x4, R34 ;  /* 0x0000000424227825 */ /* 0x000fe400078e0222 */
[----:B------:R-:W4:Y:S02]  /*0980*/  LD.E R36, desc[UR8][R42.64] ;  /* 0x000000082a247980 */ /* 0x000f24000c101900 */
[--C-:B------:R-:W-:Y:S02]  /*0990*/  IMAD.WIDE R40, R41, 0x4, R38.reuse ;  /* 0x0000000429287825 */ /* 0x100fe400078e0226 */
[----:B------:R-:W5:Y:S02]  /*09a0*/  LD.E R34, desc[UR8][R34.64] ;  /* 0x0000000822227980 */ /* 0x000f64000c101900 */
[----:B------:R-:W-:Y:S02]  /*09b0*/  IMAD.WIDE R38, R45, 0x4, R38 ;  /* 0x000000042d267825 */ /* 0x000fe400078e0226 */
[----:B------:R-:W4:Y:S04]  /*09c0*/  LD.E R28, desc[UR8][R40.64] ;  /* 0x00000008281c7980 */ /* 0x000f28000c101900 */
[----:B------:R-:W4:Y:S01]  /*09d0*/  LD.E R29, desc[UR8][R38.64] ;  /* 0x00000008261d7980 */ /* 0x000f22000c101900 */
[----:B------:R-:W-:Y:S05]  /*09e0*/  WARPSYNC.ALL ;  /* 0x0000000000007948 */ /* 0x000fea0003800000 */
[C---:B--2---:R-:W-:Y:S08]  /*09f0*/  HMMA.1684.F32.TF32 R12, R30.reuse, R44, R12 ;  /* 0x0000002c1e0c723c */ /* 0x044ff0000008500c */
[----:B---3--:R-:W-:-:S12]  /*0a00*/  HMMA.1684.F32.TF32 R8, R30, R37, R8 ;  /* 0x000000251e08723c */ /* 0x008fd80000085008 */
[C---:B----4-:R-:W-:Y:S08]  /*0a10*/  HMMA.1684.F32.TF32 R12, R28.reuse, R36, R12 ;  /* 0x000000241c0c723c */ /* 0x050ff0000008500c */
[----:B-----5:R-:W-:-:S15]  /*0a20*/  HMMA.1684.F32.TF32 R8, R28, R34, R8 ;  /* 0x000000221c08723c */ /* 0x020fde0000085008 */
[----:B------:R-:W-:-:S05]  /*0a30*/  NOP ;  /* 0x0000000000007918 */ /* 0x000fca0000000000 */
.L_x_3:
[----:B------:R-:W-:Y:S01]  /*0a40*/  VIADD R28, R2, 0x10 ;  /* 0x00000010021c7836 */ /* 0x000fe20000000000 */
[----:B------:R-:W1:Y:S01]  /*0a50*/  S2R R35, SR_TID.X ;  /* 0x0000000000237919 */ /* 0x000e620000002100 */
[----:B------:R-:W-:Y:S05]  /*0a60*/  WARPSYNC.ALL ;  /* 0x0000000000007948 */ /* 0x000fea0003800000 */
[----:B------:R-:W-:Y:S01]  /*0a70*/  BAR.SYNC.DEFER_BLOCKING 0x0 ;  /* 0x0000000000007b1d */ /* 0x000fe20000010000 */
[----:B------:R-:W-:Y:S02]  /*0a80*/  ISETP.GE.OR P2, PT, R28, UR6, P1 ;  /* 0x000000061c007c0c */ /* 0x000fe40008f46670 */
[----:B------:R-:W-:-:S04]  /*0a90*/  IADD3 R28, PT, PT, R4, 0x10, RZ ;  /* 0x00000010041c7810 */ /* 0x000fc80007ffe0ff */
[----:B------:R-:W-:-:S07]  /*0aa0*/  ISETP.GE.OR P0, PT, R28, UR6, P0 ;  /* 0x000000061c007c0c */ /* 0x000fce0008706670 */
[----:B------:R-:W2:Y:S01]  /*0ab0*/  @!P2 LDC.64 R28, c[0x0][0x380] ;  /* 0x0000e000ff1cab82 */ /* 0x000ea20000000a00 */
[----:B0-----:R-:W-:-:S07]  /*0ac0*/  @!P2 VIADD R34, R3, 0xfffffff0 ;  /* 0xfffffff00322a836 */ /* 0x001fce0000000000 */
[----:B------:R-:W0:Y:S01]  /*0ad0*/  @!P0 LDC.64 R30, c[0x0][0x388] ;  /* 0x0000e200ff1e8b82 */ /* 0x000e220000000a00 */
[----:B-1----:R-:W-:Y:S01]  /*0ae0*/  @!P2 IADD3 R35, P3, P4, R25, R34, R35 ;  /* 0x000000221923a210 */ /* 0x002fe20007c7e023 */
[----:B------:R-:W-:-:S03]  /*0af0*/  IMAD.MOV.U32 R34, RZ, RZ, RZ ;  /* 0x000000ffff227224 */ /* 0x000fc600078e00ff */
[----:B------:R-:W-:Y:S02]  /*0b00*/  @!P2 IADD3.X R36, PT, PT, RZ, RZ, RZ, P3, P4 ;  /* 0x000000ffff24a210 */ /* 0x000fe40001fe84ff */
[----:B--2---:R-:W-:-:S04]  /*0b10*/  @!P2 LEA R28, P3, R35, R28, 0x2 ;  /* 0x0000001c231ca211 */ /* 0x004fc800078610ff */
[----:B------:R-:W-:Y:S02]  /*0b20*/  @!P2 LEA.HI.X R29, R35, R29, R36, 0x2, P3 ;  /* 0x0000001d231da211 */ /* 0x000fe400018f1424 */
[----:B------:R-:W-:Y:S01]  /*0b30*/  MOV R36, RZ ;  /* 0x000000ff00247202 */ /* 0x000fe20000000f00 */
[----:B0-----:R-:W-:Y:S02]  /*0b40*/  @!P0 IMAD.WIDE R30, R26, 0x4, R30 ;  /* 0x000000041a1e8825 */ /* 0x001fe400078e021e */
[----:B------:R-:W2:Y:S04]  /*0b50*/  @!P2 LDG.E R34, desc[UR8][R28.64+0x40] ;  /* 0x000040081c22a981 */ /* 0x000ea8000c1e1900 */
[----:B------:R-:W3:Y:S01]  /*0b60*/  @!P0 LDG.E R36, desc[UR8][R30.64] ;  /* 0x000000081e248981 */ /* 0x000ee2000c1e1900 */
[----:B------:R-:W-:-:S03]  /*0b70*/  ISETP.NE.AND P0, PT, R0, RZ, PT ;  /* 0x000000ff0000720c */ /* 0x000fc60003f05270 */
[----:B--2---:R0:W-:Y:S04]  /*0b80*/  STS [R27], R34 ;  /* 0x000000221b007388 */ /* 0x0041e80000000800 */
[----:B---3--:R0:W-:Y:S01]  /*0b90*/  STS [R7+0x400], R36 ;  /* 0x0004002407007388 */ /* 0x0081e20000000800 */
[----:B------:R-:W-:Y:S06]  /*0ba0*/  BAR.SYNC.DEFER_BLOCKING 0x0 ;  /* 0x0000000000007b1d */ /* 0x000fec0000010000 */
[----:B------:R-:W-:Y:S05]  /*0bb0*/  @!P0 BRA `(.L_x_4) ;  /* 0x0000000000b88947 */ /* 0x000fea0003800000 */
[----:B------:R-:W-:-:S13]  /*0bc0*/  ISETP.NE.AND P0, PT, R0, 0x1, PT ;  /* 0x000000010000780c */ /* 0x000fda0003f05270 */
[----:B------:R-:W-:Y:S05]  /*0bd0*/  @P0 BRA `(.L_x_5) ;  /* 0x0000000400540947 */ /* 0x000fea0003800000 */
        /* <DEDUP_REMOVED lines=41> */
[----:B-----5:R-:W-:Y:S01]  /*0e70*/  HMMA.1684.F32.TF32 R8, R28, R34, R8 ;  /* 0x000000221c08723c */ /* 0x020fe20000085008 */
[----:B------:R-:W-:-:S04]  /*0e80*/  NOP ;  /* 0x0000000000007918 */ /* 0x000fc80000000000 */
[----:B------:R-:W-:-:S15]  /*0e90*/  BRA `(.L_x_5) ;  /* 0x0000000000a47947 */ /* 0x000fde0003800000 */
.L_x_4:
[----:B------:R-:W1:Y:S01]  /*0ea0*/  S2R R29, SR_CgaCtaId ;  /* 0x00000000001d7919 */ /* 0x000e620000008800 */
[----:B------:R-:W-:Y:S01]  /*0eb0*/  MOV R28, 0x400 ;  /* 0x00000400001c7802 */ /* 0x000fe20000000f00 */
[----:B------:R-:W2:Y:S01]  /*0ec0*/  S2R R30, SR_LANEID ;  /* 0x00000000001e7919 */ /* 0x000ea20000000000 */
[----:B------:R-:W3:Y:S02]  /*0ed0*/  S2R R31, SR_SWINHI ;  /* 0x00000000001f7919 */ /* 0x000ee40000002f00 */
[----:B-1----:R-:W-:Y:S02]  /*0ee0*/  LEA R28, R29, R28, 0x18 ;  /* 0x0000001c1d1c7211 */ /* 0x002fe400078ec0ff */
[----:B--2---:R-:W-:Y:S02]  /*0ef0*/  SHF.R.U32.HI R29, RZ, 0x2, R30 ;  /* 0x00000002ff1d7819 */ /* 0x004fe4000001161e */
[----:B------:R-:W-:Y:S02]  /*0f00*/  LOP3.LUT R30, R30, 0x3, RZ, 0xc0, !PT ;  /* 0x000000031e1e7812 */ /* 0x000fe400078ec0ff */
[----:B------:R-:W-:-:S02]  /*0f10*/  MOV R40, R28 ;  /* 0x0000001c00287202 */ /* 0x000fc40000000f00 */
[----:B---3--:R-:W-:Y:S01]  /*0f20*/  MOV R41, R31 ;  /* 0x0000001f00297202 */ /* 0x008fe20000000f00 */
[----:B------:R-:W-:Y:S01]  /*0f30*/  IMAD R28, R29, 0x8, R30 ;  /* 0x000000081d1c7824 */ /* 0x000fe200078e021e */
[----:B0-----:R-:W-:Y:S02]  /*0f40*/  IADD3 R36, P0, PT, R40, 0x400, RZ ;  /* 0x0000040028247810 */ /* 0x001fe40007f1e0ff */
[----:B------:R-:W-:Y:S01]  /*0f50*/  LEA R29, R30, R29, 0x4 ;  /* 0x0000001d1e1d7211 */ /* 0x000fe200078e20ff */
[C---:B------:R-:W-:Y:S02]  /*0f60*/  VIADD R43, R28.reuse, 0x40 ;  /* 0x000000401c2b7836 */ /* 0x040fe40000000000 */
[--C-:B------:R-:W-:Y:S01]  /*0f70*/  IMAD.X R37, RZ, RZ, R41.reuse, P0 ;  /* 0x000000ffff257224 */ /* 0x100fe200000e0629 */
[----:B------:R-:W-:Y:S01]  /*0f80*/  IADD3 R35, PT, PT, R29, 0x8, RZ ;  /* 0x000000081d237810 */ /* 0x000fe20007ffe0ff */
[----:B------:R-:W-:-:S04]  /*0f90*/  IMAD.WIDE R30, R28, 0x4, R40 ;  /* 0x000000041c1e7825 */ /* 0x000fc800078e0228 */
[----:B------:R-:W-:Y:S02]  /*0fa0*/  IMAD.WIDE R42, R43, 0x4, R40 ;  /* 0x000000042b2a7825 */ /* 0x000fe400078e0228 */
[----:B------:R-:W2:Y:S02]  /*0fb0*/  LD.E R30, desc[UR8][R30.64] ;  /* 0x000000081e1e7980 */ /* 0x000ea4000c101900 */
[----:B------:R-:W-:-:S04]  /*0fc0*/  IMAD.WIDE R34, R35, 0x4, R36 ;  /* 0x0000000423227825 */ /* 0x000fc800078e0224 */
[C---:B------:R-:W-:Y:S01]  /*0fd0*/  IMAD.WIDE R44, R29.reuse, 0x4, R36 ;  /* 0x000000041d2c7825 */ /* 0x040fe200078e0224 */
[----:B------:R0:W2:Y:S04]  /*0fe0*/  LD.E R39, desc[UR8][R34.64] ;  /* 0x0000000822277980 */ /* 0x0000a8000c101900 */
[----:B------:R1:W2:Y:S04]  /*0ff0*/  LD.E R31, desc[UR8][R42.64] ;  /* 0x000000082a1f7980 */ /* 0x0002a8000c101900 */
[----:B------:R3:W4:Y:S01]  /*1000*/  LD.E R38, desc[UR8][R44.64] ;  /* 0x000000082c267980 */ /* 0x000722000c101900 */
[----:B0-----:R-:W-:Y:S01]  /*1010*/  IADD3 R35, PT, PT, R29, 0x48, RZ ;  /* 0x000000481d237810 */ /* 0x001fe20007ffe0ff */
[----:B-1----:R-:W-:-:S02]  /*1020*/  VIADD R43, R28, 0x4 ;  /* 0x000000041c2b7836 */ /* 0x002fc40000000000 */
[----:B------:R-:W-:Y:S02]  /*1030*/  VIADD R28, R28, 0x44 ;  /* 0x000000441c1c7836 */ /* 0x000fe40000000000 */
[----:B---3--:R-:W-:Y:S02]  /*1040*/  VIADD R45, R29, 0x40 ;  /* 0x000000401d2d7836 */ /* 0x008fe40000000000 */
        /* <DEDUP_REMOVED lines=12> */
[----:B-----5:R-:W-:-:S15]  /*1110*/  HMMA.1684.F32.TF32 R20, R28, R36, R20 ;  /* 0x000000241c14723c */ /* 0x020fde0000085014 */
[----:B------:R-:W-:-:S05]  /*1120*/  NOP ;  /* 0x0000000000007918 */ /* 0x000fca0000000000 */
.L_x_5:
[----:B------:R-:W-:Y:S05]  /*1130*/  WARPSYNC.ALL ;  /* 0x0000000000007948 */ /* 0x000fea0003800000 */
[----:B------:R-:W-:Y:S01]  /*1140*/  BAR.SYNC.DEFER_BLOCKING 0x0 ;  /* 0x0000000000007b1d */ /* 0x000fe20000010000 */
[----:B------:R-:W-:Y:S01]  /*1150*/  UIADD3 UR4, UPT, UPT, UR4, 0x2, URZ ;  /* 0x0000000204047890 */ /* 0x000fe2000fffe0ff */
[C---:B------:R-:W-:Y:S01]  /*1160*/  IMAD R26, R5.reuse, 0x20, R26 ;  /* 0x00000020051a7824 */ /* 0x040fe200078e021a */
[----:B------:R-:W-:Y:S01]  /*1170*/  LEA R24, R5, R24, 0x5 ;  /* 0x0000001805187211 */ /* 0x000fe200078e28ff */
[----:B------:R-:W-:Y:S01]  /*1180*/  VIADD R3, R3, 0x20 ;  /* 0x0000002003037836 */ /* 0x000fe20000000000 */
[----:B------:R-:W-:Y:S01]  /*1190*/  UISETP.NE.AND UP0, UPT, UR4, URZ, UPT ;  /* 0x000000ff0400728c */ /* 0x000fe2000bf05270 */
[----:B------:R-:W-:Y:S01]  /*11a0*/  VIADD R4, R4, 0x20 ;  /* 0x0000002004047836 */ /* 0x000fe20000000000 */
[----:B------:R-:W-:Y:S01]  /*11b0*/  IADD3 R2, PT, PT, R2, 0x20, RZ ;  /* 0x0000002002027810 */ /* 0x000fe20007ffe0ff */
[----:B------:R-:W-:-:S06]  /*11c0*/  VIADD R6, R6, 0x20 ;  /* 0x0000002006067836 */ /* 0x000fcc0000000000 */
[----:B------:R-:W-:Y:S05]  /*11d0*/  BRA.U UP0, `(.L_x_6) ;  /* 0xfffffff100787547 */ /* 0x000fea000b83ffff */
[----:B------:R-:W-:-:S12]  /*11e0*/  ULOP3.LUT UR4, UR7, 0x7fffffe0, URZ, 0xc0, !UPT ;  /* 0x7fffffe007047892 */ /* 0x000fd8000f8ec0ff */
.L_x_1:
[----:B------:R-:W-:-:S09]  /*11f0*/  ULOP3.LUT UP0, URZ, UR7, 0x10, URZ, 0xc0, !UPT ;  /* 0x0000001007ff7892 */ /* 0x000fd2000f80c0ff */
[----:B------:R-:W-:Y:S05]  /*1200*/  BRA.U !UP0, `(.L_x_0) ;  /* 0x0000000508c47547 */ /* 0x000fea000b800000 */
[----:B------:R-:W1:Y:S01]  /*1210*/  S2R R6, SR_TID.X ;  /* 0x0000000000067919 */ /* 0x000e620000002100 */
[----:B------:R-:W2:Y:S01]  /*1220*/  LDCU UR5, c[0x0][0x398] ;  /* 0x00007300ff0577ac */ /* 0x000ea20008000800 */
[----:B------:R-:W-:Y:S01]  /*1230*/  VIADD R29, R0, UR4 ;  /* 0x00000004001d7c36 */ /* 0x000fe20008000000 */
[----:B------:R-:W-:Y:S01]  /*1240*/  MOV R24, RZ ;  /* 0x000000ff00187202 */ /* 0x000fe20000000f00 */
[----:B------:R-:W3:Y:S03]  /*1250*/  LDCU UR7, c[0x0][0x3a0] ;  /* 0x00007400ff0777ac */ /* 0x000ee60008000800 */
[----:B------:R-:W-:-:S04]  /*1260*/  ISETP.GE.AND P1, PT, R29, UR6, PT ;  /* 0x000000061d007c0c */ /* 0x000fc8000bf26270 */
[----:B---3--:R-:W-:Y:S02]  /*1270*/  ISETP.GE.OR P1, PT, R32, UR7, P1 ;  /* 0x0000000720007c0c */ /* 0x008fe40008f26670 */
[----:B-1----:R-:W-:-:S04]  /*1280*/  IADD3 R6, PT, PT, R6, UR4, RZ ;  /* 0x0000000406067c10 */ /* 0x002fc8000fffe0ff */
[----:B------:R-:W-:-:S07]  /*1290*/  ISETP.GE.AND P0, PT, R6, UR6, PT ;  /* 0x0000000606007c0c */ /* 0x000fce000bf06270 */
[----:B------:R-:W1:Y:S01]  /*12a0*/  @!P1 LDC.64 R4, c[0x0][0x388] ;  /* 0x0000e200ff049b82 */ /* 0x000e620000000a00 */
[----:B------:R-:W-:Y:S01]  /*12b0*/  @!P1 IMAD R29, R29, UR7, R32 ;  /* 0x000000071d1d9c24 */ /* 0x000fe2000f8e0220 */
[----:B--2---:R-:W-:-:S13]  /*12c0*/  ISETP.GE.OR P0, PT, R33, UR5, P0 ;  /* 0x0000000521007c0c */ /* 0x004fda0008706670 */
[----:B------:R-:W2:Y:S01]  /*12d0*/  @!P0 LDC.64 R2, c[0x0][0x380] ;  /* 0x0000e000ff028b82 */ /* 0x000ea20000000a00 */
[----:B------:R-:W-:Y:S02]  /*12e0*/  @!P0 IMAD.IADD R25, R25, 0x1, R6 ;  /* 0x0000000119198824 */ /* 0x000fe400078e0206 */
[----:B------:R-:W-:Y:S02]  /*12f0*/  IMAD.MOV.U32 R6, RZ, RZ, RZ ;  /* 0x000000ffff067224 */ /* 0x000fe400078e00ff */
[----:B-1----:R-:W-:-:S05]  /*1300*/  @!P1 IMAD.WIDE R4, R29, 0x4, R4 ;  /* 0x000000041d049825 */ /* 0x002fca00078e0204 */
[----:B------:R-:W3:Y:S01]  /*1310*/  @!P1 LDG.E R24, desc[UR8][R4.64] ;  /* 0x0000000804189981 */ /* 0x000ee2000c1e1900 */
[----:B--2---:R-:W-:-:S05]  /*1320*/  @!P0 IMAD.WIDE.U32 R2, R25, 0x4, R2 ;  /* 0x0000000419028825 */ /* 0x004fca00078e0002 */
[----:B------:R-:W2:Y:S01]  /*1330*/  @!P0 LDG.E R6, desc[UR8][R2.64] ;  /* 0x0000000802068981 */ /* 0x000ea2000c1e1900 */
[----:B------:R-:W-:-:S03]  /*1340*/  ISETP.NE.AND P0, PT, R0, RZ, PT ;  /* 0x000000ff0000720c */ /* 0x000fc60003f05270 */
[----:B--2---:R1:W-:Y:S04]  /*1350*/  STS [R27], R6 ;  /* 0x000000061b007388 */ /* 0x0043e80000000800 */
[----:B---3--:R1:W-:Y:S01]  /*1360*/  STS [R7+0x400], R24 ;  /* 0x0004001807007388 */ /* 0x0083e20000000800 */
[----:B------:R-:W-:Y:S06]  /*1370*/  BAR.SYNC.DEFER_BLOCKING 0x0 ;  /* 0x0000000000007b1d */ /* 0x000fec0000010000 */
[----:B------:R-:W-:Y:S05]  /*1380*/  @!P0 BRA `(.L_x_7) ;  /* 0x0000000000b88947 */ /* 0x000fea0003800000 */
[----:B------:R-:W-:-:S13]  /*1390*/  ISETP.NE.AND P0, PT, R0, 0x1, PT ;  /* 0x000000010000780c */ /* 0x000fda0003f05270 */
[----:B------:R-:W-:Y:S05]  /*13a0*/  @P0 BRA `(.L_x_8) ;  /* 0x0000000400540947 */ /* 0x000fea0003800000 */
[----:B------:R-:W2:Y:S01]  /*13b0*/  S2R R3, SR_CgaCtaId ;  /* 0x0000000000037919 */ /* 0x000ea20000008800 */
[----:B------:R-:W-:Y:S01]  /*13c0*/  MOV R2, 0x400 ;  /* 0x0000040000027802 */ /* 0x000fe20000000f00 */
[----:B------:R-:W3:Y:S01]  /*13d0*/  S2R R5, SR_SWINHI ;  /* 0x0000000000057919 */ /* 0x000ee20000002f00 */
[----:B------:R-:W4:Y:S02]  /*13e0*/  S2R R4, SR_LANEID ;  /* 0x0000000000047919 */ /* 0x000f240000000000 */
[----:B--2---:R-:W-:-:S04]  /*13f0*/  LEA R2, R3, R2, 0x18 ;  /* 0x0000000203027211 */ /* 0x004fc800078ec0ff */
[----:B------:R-:W-:Y:S02]  /*1400*/  MOV R2, R2 ;  /* 0x0000000200027202 */ /* 0x000fe40000000f00 */
[----:B---3--:R-:W-:Y:S02]  /*1410*/  MOV R3, R5 ;  /* 0x0000000500037202 */ /* 0x008fe40000000f00 */
[----:B----4-:R-:W-:Y:S02]  /*1420*/  SHF.R.U32.HI R5, RZ, 0x2, R4 ;  /* 0x00000002ff057819 */ /* 0x010fe40000011604 */
[----:B-1----:R-:W-:Y:S02]  /*1430*/  LOP3.LUT R24, R4, 0x3, RZ, 0xc0, !PT ;  /* 0x0000000304187812 */ /* 0x002fe400078ec0ff */
[C---:B------:R-:W-:Y:S02]  /*1440*/  IADD3 R6, P0, PT, R2.reuse, 0x200, RZ ;  /* 0x0000020002067810 */ /* 0x040fe40007f1e0ff */
[----:B------:R-:W-:Y:S01]  /*1450*/  IADD3 R4, P1, PT, R2, 0x600, RZ ;  /* 0x0000060002047810 */ /* 0x000fe20007f3e0ff */
[----:B------:R-:W-:Y:S01]  /*1460*/  IMAD R43, R24, 0x10, R5 ;  /* 0x00000010182b7824 */ /* 0x000fe200078e0205 */
[----:B0-----:R-:W-:Y:S01]  /*1470*/  IADD3.X R7, PT, PT, RZ, R3, RZ, P0, !PT ;  /* 0x00000003ff077210 */ /* 0x001fe200007fe4ff */
[----:B------:R-:W-:-:S02]  /*1480*/  IMAD R27, R5, 0x8, R24 ;  /* 0x00000008051b7824 */ /* 0x000fc400078e0218 */
[----:B------:R-:W-:Y:S01]  /*1490*/  IMAD.X R5, RZ, RZ, R3, P1 ;  /* 0x000000ffff057224 */ /* 0x000fe200008e0603 */
[----:B------:R-:W-:Y:S01]  /*14a0*/  IADD3 R39, PT, PT, R43, 0x8, RZ ;  /* 0x000000082b277810 */ /* 0x000fe20007ffe0ff */
[----:B------:R-:W-:Y:S02]  /*14b0*/  VIADD R35, R27, 0x40 ;  /* 0x000000401b237836 */ /* 0x000fe40000000000 */
[----:B------:R-:W-:-:S04]  /*14c0*/  IMAD.WIDE R36, R43, 0x4, R4 ;  /* 0x000000042b247825 */ /* 0x000fc800078e0204 */
[--C-:B------:R-:W-:Y:S01]  /*14d0*/  IMAD.WIDE R34, R35, 0x4, R6.reuse ;  /* 0x0000000423227825 */ /* 0x100fe200078e0206 */
[----:B------:R0:W2:Y:S03]  /*14e0*/  LD.E R24, desc[UR8][R36.64] ;  /* 0x0000000824187980 */ /* 0x0000a6000c101900 */
[----:B------:R-:W-:Y:S01]  /*14f0*/  IMAD.WIDE R30, R27, 0x4, R6 ;  /* 0x000000041b1e7825 */ /* 0x000fe200078e0206 */
[----:B------:R-:W2:Y:S03]  /*1500*/  LD.E R3, desc[UR8][R34.64] ;  /* 0x0000000822037980 */ /* 0x000ea6000c101900 */
[----:B------:R-:W-:Y:S01]  /*1510*/  IMAD.WIDE R38, R39, 0x4, R4 ;  /* 0x0000000427267825 */ /* 0x000fe200078e0204 */
[----:B------:R-:W2:Y:S04]  /*1520*/  LD.E R2, desc[UR8][R30.64] ;  /* 0x000000081e027980 */ /* 0x000ea8000c101900 */
[----:B------:R-:W3:Y:S01]  /*1530*/  LD.E R25, desc[UR8][R38.64] ;  /* 0x0000000826197980 */ /* 0x000ee2000c101900 */
[----:B------:R-:W-:Y:S01]  /*1540*/  VIADD R45, R43, 0x40 ;  /* 0x000000402b2d7836 */ /* 0x000fe20000000000 */
[C---:B------:R-:W-:Y:S01]  /*1550*/  IADD3 R41, PT, PT, R27.reuse, 0x44, RZ ;  /* 0x000000441b297810 */ /* 0x040fe20007ffe0ff */
[----:B------:R-:W-:-:S02]  /*1560*/  VIADD R29, R27, 0x4 ;  /* 0x000000041b1d7836 */ /* 0x000fc40000000000 */
[----:B------:R-:W-:Y:S02]  /*1570*/  VIADD R43, R43, 0x48 ;  /* 0x000000482b2b7836 */ /* 0x000fe40000000000 */
[----:B------:R-:W-:-:S04]  /*1580*/  IMAD.WIDE R26, R45, 0x4, R4 ;  /* 0x000000042d1a7825 */ /* 0x000fc800078e0204 */
[----:B------:R-:W-:Y:S02]  /*1590*/  IMAD.WIDE R28, R29, 0x4, R6 ;  /* 0x000000041d1c7825 */ /* 0x000fe400078e0206 */
[----:B------:R-:W4:Y:S02]  /*15a0*/  LD.E R26, desc[UR8][R26.64] ;  /* 0x000000081a1a7980 */ /* 0x000f24000c101900 */
[----:B0-----:R-:W-:Y:S02]  /*15b0*/  IMAD.WIDE R36, R43, 0x4, R4 ;  /* 0x000000042b247825 */ /* 0x001fe400078e0204 */
[----:B------:R-:W4:Y:S02]  /*15c0*/  LD.E R4, desc[UR8][R28.64] ;  /* 0x000000081c047980 */ /* 0x000f24000c101900 */
[----:B------:R-:W-:Y:S02]  /*15d0*/  IMAD.WIDE R6, R41, 0x4, R6 ;  /* 0x0000000429067825 */ /* 0x000fe400078e0206 */
[----:B------:R-:W5:Y:S04]  /*15e0*/  LD.E R36, desc[UR8][R36.64] ;  /* 0x0000000824247980 */ /* 0x000f68000c101900 */
        /* <DEDUP_REMOVED lines=8> */
.L_x_7:
[----:B------:R-:W2:Y:S01]  /*1670*/  S2R R3, SR_CgaCtaId ;  /* 0x0000000000037919 */ /* 0x000ea20000008800 */
[----:B------:R-:W-:Y:S01]  /*1680*/  MOV R2, 0x400 ;  /* 0x0000040000027802 */ /* 0x000fe20000000f00 */
[----:B------:R-:W3:Y:S01]  /*1690*/  S2R R4, SR_LANEID ;  /* 0x0000000000047919 */ /* 0x000ee20000000000 */
[----:B------:R-:W0:Y:S02]  /*16a0*/  S2R R5, SR_SWINHI ;  /* 0x0000000000057919 */ /* 0x000e240000002f00 */
[----:B--2---:R-:W-:Y:S02]  /*16b0*/  LEA R2, R3, R2, 0x18 ;  /* 0x0000000203027211 */ /* 0x004fe400078ec0ff */
[----:B---3--:R-:W-:Y:S02]  /*16c0*/  SHF.R.U32.HI R25, RZ, 0x2, R4 ;  /* 0x00000002ff197819 */ /* 0x008fe40000011604 */
[----:B-1----:R-:W-:Y:S02]  /*16d0*/  LOP3.LUT R24, R4, 0x3, RZ, 0xc0, !PT ;  /* 0x0000000304187812 */ /* 0x002fe400078ec0ff */
[----:B------:R-:W-:-:S02]  /*16e0*/  MOV R6, R2 ;  /* 0x0000000200067202 */ /* 0x000fc40000000f00 */
[----:B0-----:R-:W-:Y:S01]  /*16f0*/  MOV R7, R5 ;  /* 0x0000000500077202 */ /* 0x001fe20000000f00 */
[----:B------:R-:W-:Y:S01]  /*1700*/  IMAD R29, R25, 0x8, R24 ;  /* 0x00000008191d7824 */ /* 0x000fe200078e0218 */
[----:B------:R-:W-:Y:S02]  /*1710*/  IADD3 R4, P0, PT, R6, 0x400, RZ ;  /* 0x0000040006047810 */ /* 0x000fe40007f1e0ff */
[----:B------:R-:W-:Y:S01]  /*1720*/  LEA R25, R24, R25, 0x4 ;  /* 0x0000001918197211 */ /* 0x000fe200078e20ff */
[----:B------:R-:W-:Y:S02]  /*1730*/  VIADD R39, R29, 0x40 ;  /* 0x000000401d277836 */ /* 0x000fe40000000000 */
[--C-:B------:R-:W-:Y:S01]  /*1740*/  IMAD.X R5, RZ, RZ, R7.reuse, P0 ;  /* 0x000000ffff057224 */ /* 0x100fe200000e0607 */
[----:B------:R-:W-:Y:S01]  /*1750*/  IADD3 R27, PT, PT, R25, 0x8, RZ ;  /* 0x00000008191b7810 */ /* 0x000fe20007ffe0ff */
[----:B------:R-:W-:-:S04]  /*1760*/  IMAD.WIDE R36, R29, 0x4, R6 ;  /* 0x000000041d247825 */ /* 0x000fc800078e0206 */
[----:B------:R-:W-:Y:S01]  /*1770*/  IMAD.WIDE R26, R27, 0x4, R4 ;  /* 0x000000041b1a7825 */ /* 0x000fe200078e0204 */
[----:B------:R-:W2:Y:S03]  /*1780*/  LD.E R2, desc[UR8][R36.64] ;  /* 0x0000000824027980 */ /* 0x000ea6000c101900 */
[----:B------:R-:W-:Y:S02]  /*1790*/  IMAD.WIDE R38, R39, 0x4, R6 ;  /* 0x0000000427267825 */ /* 0x000fe400078e0206 */
[----:B------:R-:W2:Y:S02]  /*17a0*/  LD.E R26, desc[UR8][R26.64] ;  /* 0x000000081a1a7980 */ /* 0x000ea4000c101900 */
[C---:B------:R-:W-:Y:S02]  /*17b0*/  IMAD.WIDE R40, R25.reuse, 0x4, R4 ;  /* 0x0000000419287825 */ /* 0x040fe400078e0204 */
[----:B------:R-:W2:Y:S04]  /*17c0*/  LD.E R3, desc[UR8][R38.64] ;  /* 0x0000000826037980 */ /* 0x000ea8000c101900 */
[----:B------:R-:W3:Y:S01]  /*17d0*/  LD.E R24, desc[UR8][R40.64] ;  /* 0x0000000828187980 */ /* 0x000ee2000c101900 */
[----:B------:R-:W-:Y:S01]  /*17e0*/  VIADD R43, R25, 0x48 ;  /* 0x00000048192b7836 */ /* 0x000fe20000000000 */
[----:B------:R-:W-:Y:S01]  /*17f0*/  IADD3 R35, PT, PT, R29, 0x44, RZ ;  /* 0x000000441d237810 */ /* 0x000fe20007ffe0ff */
[----:B------:R-:W-:-:S02]  /*1800*/  VIADD R25, R25, 0x40 ;  /* 0x0000004019197836 */ /* 0x000fc40000000000 */
[----:B------:R-:W-:Y:S02]  /*1810*/  VIADD R31, R29, 0x4 ;  /* 0x000000041d1f7836 */ /* 0x000fe40000000000 */
        /* <DEDUP_REMOVED lines=14> */
.L_x_8:
[----:B------:R-:W-:Y:S05]  /*1900*/  WARPSYNC.ALL ;  /* 0x0000000000007948 */ /* 0x000fea0003800000 */
[----:B------:R-:W-:Y:S06]  /*1910*/  BAR.SYNC.DEFER_BLOCKING 0x0 ;  /* 0x0000000000007b1d */ /* 0x000fec0000010000 */
.L_x_0:
[----:B------:R-:W-:-:S13]  /*1920*/  ISETP.NE.AND P0, PT, R0, 0x1, PT ;  /* 0x000000010000780c */ /* 0x000fda0003f05270 */
[----:B------:R-:W-:Y:S05]  /*1930*/  @!P0 BRA `(.L_x_9) ;  /* 0x0000000000548947 */ /* 0x000fea0003800000 */
[----:B------:R-:W-:-:S13]  /*1940*/  ISETP.NE.AND P0, PT, R0, RZ, PT ;  /* 0x000000ff0000720c */ /* 0x000fda0003f05270 */
[----:B------:R-:W-:Y:S05]  /*1950*/  @P0 BRA `(.L_x_10) ;  /* 0x0000000000940947 */ /* 0x000fea0003800000 */
[----:B------:R-:W2:Y:S01]  /*1960*/  S2R R5, SR_LANEID ;  /* 0x0000000000057919 */ /* 0x000ea20000000000 */
[----:B------:R-:W-:Y:S01]  /*1970*/  MOV R3, 0x400 ;  /* 0x0000040000037802 */ /* 0x000fe20000000f00 */
[----:B------:R-:W-:Y:S05]  /*1980*/  WARPSYNC.ALL ;  /* 0x0000000000007948 */ /* 0x000fea0003800000 */
[----:B------:R-:W3:Y:S01]  /*1990*/  S2R R4, SR_CgaCtaId ;  /* 0x0000000000047919 */ /* 0x000ee20000008800 */
[----:B01----:R-:W0:Y:S01]  /*19a0*/  S2R R7, SR_SWINHI ;  /* 0x0000000000077919 */ /* 0x003e220000002f00 */
[----:B--2---:R-:W-:Y:S02]  /*19b0*/  LOP3.LUT R2, R5, 0x3, RZ, 0xc0, !PT ;  /* 0x0000000305027812 */ /* 0x004fe400078ec0ff */
[----:B------:R-:W-:-:S02]  /*19c0*/  SHF.R.U32.HI R5, RZ, 0x2, R5 ;  /* 0x00000002ff057819 */ /* 0x000fc40000011605 */
[----:B---3--:R-:W-:Y:S01]  /*19d0*/  LEA R4, R4, R3, 0x18 ;  /* 0x0000000304047211 */ /* 0x008fe200078ec0ff */
[----:B------:R-:W-:Y:S02]  /*19e0*/  IMAD.MOV.U32 R3, RZ, RZ, RZ ;  /* 0x000000ffff037224 */ /* 0x000fe400078e00ff */
[----:B------:R-:W-:Y:S01]  /*19f0*/  IMAD.WIDE.U32 R2, R5, 0x8, R2 ;  /* 0x0000000805027825 */ /* 0x000fe200078e0002 */
[----:B------:R-:W-:Y:S02]  /*1a00*/  MOV R4, R4 ;  /* 0x0000000400047202 */ /* 0x000fe40000000f00 */
[----:B0-----:R-:W-:Y:S02]  /*1a10*/  MOV R5, R7 ;  /* 0x0000000700057202 */ /* 0x001fe40000000f00 */
[----:B------:R-:W-:-:S04]  /*1a20*/  LEA R4, P0, R2, R4, 0x3 ;  /* 0x0000000402047211 */ /* 0x000fc800078018ff */
[----:B------:R-:W-:-:S05]  /*1a30*/  LEA.HI.X R5, R2, R5, R3, 0x3, P0 ;  /* 0x0000000502057211 */ /* 0x000fca00000f1c03 */
[----:B------:R2:W-:Y:S04]  /*1a40*/  ST.E.64 desc[UR8][R4.64+0x800], R20 ;  /* 0x0008001404007985 */ /* 0x0005e8000c101b08 */
[----:B------:R2:W-:Y:S04]  /*1a50*/  ST.E.64 desc[UR8][R4.64+0xa00], R22 ;  /* 0x000a001604007985 */ /* 0x0005e8000c101b08 */
[----:B------:R2:W-:Y:S04]  /*1a60*/  ST.E.64 desc[UR8][R4.64+0x820], R16 ;  /* 0x0008201004007985 */ /* 0x0005e8000c101b08 */
[----:B------:R2:W-:Y:S01]  /*1a70*/  ST.E.64 desc[UR8][R4.64+0xa20], R18 ;  /* 0x000a201204007985 */ /* 0x0005e2000c101b08 */
[----:B------:R-:W-:Y:S05]  /*1a80*/  BRA `(.L_x_10) ;  /* 0x0000000000487947 */ /* 0x000fea0003800000 */
.L_x_9:
[----:B------:R-:W2:Y:S01]  /*1a90*/  S2R R5, SR_LANEID ;  /* 0x0000000000057919 */ /* 0x000ea20000000000 */
[----:B------:R-:W-:Y:S01]  /*1aa0*/  MOV R3, 0x400 ;  /* 0x0000040000037802 */ /* 0x000fe20000000f00 */
[----:B------:R-:W-:Y:S05]  /*1ab0*/  WARPSYNC.ALL ;  /* 0x0000000000007948 */ /* 0x000fea0003800000 */
[----:B------:R-:W3:Y:S01]  /*1ac0*/  S2R R4, SR_CgaCtaId ;  /* 0x0000000000047919 */ /* 0x000ee20000008800 */
[----:B01----:R-:W0:Y:S01]  /*1ad0*/  S2R R7, SR_SWINHI ;  /* 0x0000000000077919 */ /* 0x003e220000002f00 */
[----:B--2---:R-:W-:Y:S02]  /*1ae0*/  LOP3.LUT R2, R5, 0x3, RZ, 0xc0, !PT ;  /* 0x0000000305027812 */ /* 0x004fe400078ec0ff */
[----:B------:R-:W-:-:S02]  /*1af0*/  SHF.R.U32.HI R5, RZ, 0x2, R5 ;  /* 0x00000002ff057819 */ /* 0x000fc40000011605 */
[----:B---3--:R-:W-:Y:S02]  /*1b00*/  LEA R6, R4, R3, 0x18 ;  /* 0x0000000304067211 */ /* 0x008fe400078ec0ff */
[----:B------:R-:W-:-:S03]  /*1b10*/  MOV R3, RZ ;  /* 0x000000ff00037202 */ /* 0x000fc60000000f00 */
        /* <DEDUP_REMOVED lines=8> */
[----:B------:R0:W-:Y:S02]  /*1ba0*/  ST.E.64 desc[UR8][R2.64+0xc20], R10 ;  /* 0x000c200a02007985 */ /* 0x0001e4000c101b08 */
.L_x_10:
[----:B------:R-:W-:Y:S05]  /*1bb0*/  WARPSYNC.ALL ;  /* 0x0000000000007948 */ /* 0x000fea0003800000 */
[----:B------:R-:W3:Y:S01]  /*1bc0*/  LDCU UR6, c[0x0][0x3a0] ;  /* 0x00007400ff0677ac */ /* 0x000ee20008000800 */
[----:B------:R-:W4:Y:S01]  /*1bd0*/  LDCU UR4, c[0x0][0x398] ;  /* 0x00007300ff0477ac */ /* 0x000f220008000800 */
[----:B------:R-:W-:Y:S01]  /*1be0*/  BAR.SYNC.DEFER_BLOCKING 0x0 ;  /* 0x0000000000007b1d */ /* 0x000fe20000010000 */
[----:B---3--:R-:W-:-:S04]  /*1bf0*/  ISETP.GE.AND P0, PT, R32, UR6, PT ;  /* 0x0000000620007c0c */ /* 0x008fc8000bf06270 */
[----:B----4-:R-:W-:-:S13]  /*1c00*/  ISETP.GE.OR P0, PT, R33, UR4, P0 ;  /* 0x0000000421007c0c */ /* 0x010fda0008706670 */
[----:B------:R-:W-:Y:S05]  /*1c10*/  @P0 EXIT ;  /* 0x000000000000094d */ /* 0x000fea0003800000 */
[----:B0-----:R-:W0:Y:S01]  /*1c20*/  S2R R3, SR_TID.X ;  /* 0x0000000000037919 */ /* 0x001e220000002100 */
[----:B------:R-:W3:Y:S01]  /*1c30*/  S2UR UR5, SR_CgaCtaId ;  /* 0x00000000000579c3 */ /* 0x000ee20000008800 */
[----:B------:R-:W-:Y:S01]  /*1c40*/  UMOV UR4, 0x400 ;  /* 0x0000040000047882 */ /* 0x000fe20000000000 */
[----:B------:R-:W-:Y:S01]  /*1c50*/  IMAD R33, R33, UR6, R32 ;  /* 0x0000000621217c24 */ /* 0x000fe2000f8e0220 */
[----:B---3--:R-:W-:Y:S01]  /*1c60*/  ULEA UR4, UR5, UR4, 0x18 ;  /* 0x0000000405047291 */ /* 0x008fe2000f8ec0ff */
[----:B0-----:R-:W-:-:S04]  /*1c70*/  IMAD R0, R0, 0x10, R3 ;  /* 0x0000001000007824 */ /* 0x001fc800078e0203 */
[----:B------:R-:W0:Y:S01]  /*1c80*/  LDC.64 R2, c[0x0][0x390] ;  /* 0x0000e400ff027b82 */ /* 0x000e220000000a00 */
[----:B--2---:R-:W-:-:S05]  /*1c90*/  LEA R4, R0, UR4, 0x2 ;  /* 0x0000000400047c11 */ /* 0x004fca000f8e10ff */
[----:B------:R-:W-:Y:S04]  /*1ca0*/  LDS R0, [R4+0x800] ;  /* 0x0008000004007984 */ /* 0x000fe80000000800 */
[----:B------:R-:W2:Y:S01]  /*1cb0*/  LDS R5, [R4+0xa00] ;  /* 0x000a000004057984 */ /* 0x000ea20000000800 */
[----:B0-----:R-:W-:-:S04]  /*1cc0*/  IMAD.WIDE.U32 R2, R33, 0x4, R2 ;  /* 0x0000000421027825 */ /* 0x001fc800078e0002 */
[----:B--2---:R-:W-:-:S05]  /*1cd0*/  FADD R5, R0, R5 ;  /* 0x0000000500057221 */ /* 0x004fca0000000000 */
[----:B------:R-:W-:Y:S01]  /*1ce0*/  STG.E desc[UR8][R2.64], R5 ;  /* 0x0000000502007986 */ /* 0x000fe2000c101908 */
[----:B------:R-:W-:Y:S05]  /*1cf0*/  EXIT ;  /* 0x000000000000794d */ /* 0x000fea0003800000 */
.L_x_11:
[----:B------:R-:W-:-:S00]  /*1d00*/  BRA `(.L_x_11) ;  /* 0xfffffffc00fc7947 */ /* 0x000fc0000383ffff */
[----:B------:R-:W-:-:S00]  /*1d10*/  NOP ;  /* 0x0000000000007918 */ /* 0x000fc00000000000 */
        /* <DEDUP_REMOVED lines=14> */
.L_x_20:


//--------------------- .text._Z25matmul_tf32_tensor_core_1PfS_S_iii --------------------------
	.section	.text._Z25matmul_tf32_tensor_core_1PfS_S_iii,"ax",@progbits
	.align	128
        .global         _Z25matmul_tf32_tensor_core_1PfS_S_iii
        .type           _Z25matmul_tf32_tensor_core_1PfS_S_iii,@function
        .size           _Z25matmul_tf32_tensor_core_1PfS_S_iii,(.L_x_21 - _Z25matmul_tf32_tensor_core_1PfS_S_iii)
        .other          _Z25matmul_tf32_tensor_core_1PfS_S_iii,@"STO_CUDA_ENTRY STV_DEFAULT"
_Z25matmul_tf32_tensor_core_1PfS_S_iii:
.text._Z25matmul_tf32_tensor_core_1PfS_S_iii:
[----:B------:R-:W-:Y:S01]  /*0000*/  LDC R1, c[0x0][0x37c] ;  /* 0x0000df00ff017b82 */ /* 0x000fe20000000800 */
[----:B------:R-:W0:Y:S01]  /*0010*/  S2R R25, SR_CTAID.Y ;  /* 0x0000000000197919 */ /* 0x000e220000002600 */
[----:B------:R-:W1:Y:S01]  /*0020*/  LDCU UR7, c[0x0][0x39c] ;  /* 0x00007380ff0777ac */ /* 0x000e620008000800 */
[----:B------:R-:W-:Y:S02]  /*0030*/  CS2R R10, SRZ ;  /* 0x00000000000a7805 */ /* 0x000fe4000001ff00 */
[----:B------:R-:W-:Y:S01]  /*0040*/  CS2R R8, SRZ ;  /* 0x0000000000087805 */ /* 0x000fe2000001ff00 */
[----:B------:R-:W0:Y:S01]  /*0050*/  S2R R0, SR_TID.Y ;  /* 0x0000000000007919 */ /* 0x000e220000002200 */
[----:B------:R-:W-:Y:S02]  /*0060*/  CS2R R14, SRZ ;  /* 0x00000000000e7805 */ /* 0x000fe4000001ff00 */
[----:B------:R-:W-:Y:S01]  /*0070*/  CS2R R12, SRZ ;  /* 0x00000000000c7805 */ /* 0x000fe2000001ff00 */
[----:B------:R-:W2:Y:S01]  /*0080*/  LDCU.64 UR8, c[0x0][0x358] ;  /* 0x00006b00ff0877ac */ /* 0x000ea20008000a00 */
[----:B------:R-:W3:Y:S01]  /*0090*/  S2R R7, SR_CTAID.X ;  /* 0x0000000000077919 */ /* 0x000ee20000002500 */
[----:B------:R-:W3:Y:S01]  /*00a0*/  S2R R3, SR_TID.X ;  /* 0x0000000000037919 */ /* 0x000ee20000002100 */
[----:B-1----:R-:W-:Y:S01]  /*00b0*/  UISETP.GE.AND UP0, UPT, UR7, 0x1, UPT ;  /* 0x000000010700788c */ /* 0x002fe2000bf06270 */
[----:B0-----:R-:W-:-:S02]  /*00c0*/  IMAD R25, R25, 0x10, R0 ;  /* 0x0000001019197824 */ /* 0x001fc400078e0200 */
[----:B---3--:R-:W-:-:S06]  /*00d0*/  IMAD R24, R7, 0x10, R3 ;  /* 0x0000001007187824 */ /* 0x008fcc00078e0203 */
[----:B--2---:R-:W-:Y:S05]  /*00e0*/  BRA.U !UP0, `(.L_x_12) ;  /* 0x0000001108e07547 */ /* 0x004fea000b800000 */
[----:B------:R-:W0:Y:S01]  /*00f0*/  S2UR UR6, SR_CgaCtaId ;  /* 0x00000000000679c3 */ /* 0x000e220000008800 */
[C---:B------:R-:W-:Y:S01]  /*0100*/  LOP3.LUT R5, R3.reuse, 0x7, RZ, 0xc0, !PT ;  /* 0x0000000703057812 */ /* 0x040fe200078ec0ff */
[----:B------:R-:W-:Y:S01]  /*0110*/  UISETP.GE.U32.AND UP0, UPT, UR7, 0x11, UPT ;  /* 0x000000110700788c */ /* 0x000fe2000bf06070 */
[----:B------:R-:W-:Y:S01]  /*0120*/  SHF.L.U32 R2, R3, 0x4, RZ ;  /* 0x0000000403027819 */ /* 0x000fe200000006ff */
[----:B------:R-:W-:Y:S01]  /*0130*/  UMOV UR4, 0x400 ;  /* 0x0000040000047882 */ /* 0x000fe20000000000 */
[C---:B------:R-:W-:Y:S01]  /*0140*/  IMAD R17, R0.reuse, 0x10, R3 ;  /* 0x0000001000117824 */ /* 0x040fe200078e0203 */
[----:B------:R-:W-:Y:S01]  /*0150*/  MOV R11, RZ ;  /* 0x000000ff000b7202 */ /* 0x000fe20000000f00 */
[----:B------:R-:W-:Y:S01]  /*0160*/  IMAD R5, R0, 0x8, R5 ;  /* 0x0000000800057824 */ /* 0x000fe200078e0205 */
[----:B------:R-:W-:Y:S01]  /*0170*/  LOP3.LUT R2, R2, 0x3f80, RZ, 0xc0, !PT ;  /* 0x00003f8002027812 */ /* 0x000fe200078ec0ff */
[----:B------:R-:W-:-:S03]  /*0180*/  UIADD3 UR5, UPT, UPT, UR7, 0xf, URZ ;  /* 0x0000000f07057890 */ /* 0x000fc6000fffe0ff */
[----:B------:R-:W-:Y:S01]  /*0190*/  IADD3 R2, PT, PT, R2, R5, RZ ;  /* 0x0000000502027210 */ /* 0x000fe20007ffe0ff */
[----:B0-----:R-:W-:-:S06]  /*01a0*/  ULEA UR4, UR6, UR4, 0x18 ;  /* 0x0000000406047291 */ /* 0x001fcc000f8ec0ff */
[----:B------:R-:W-:Y:S02]  /*01b0*/  LEA R17, R17, UR4, 0x2 ;  /* 0x0000000411117c11 */ /* 0x000fe4000f8e10ff */
[----:B------:R-:W-:Y:S01]  /*01c0*/  LEA R21, R2, UR4, 0x2 ;  /* 0x0000000402157c11 */ /* 0x000fe2000f8e10ff */
[----:B------:R-:W-:Y:S01]  /*01d0*/  UMOV UR4, URZ ;  /* 0x000000ff00047c82 */ /* 0x000fe20008000000 */
[----:B------:R-:W-:Y:S05]  /*01e0*/  BRA.U !UP0, `(.L_x_13) ;  /* 0x0000000d08307547 */ /* 0x000fea000b800000 */
[----:B------:R-:W0:Y:S01]  /*01f0*/  LDCU UR4, c[0x0][0x3a0] ;  /* 0x00007400ff0477ac */ /* 0x000e220008000800 */
[----:B------:R-:W-:Y:S01]  /*0200*/  VIADD R2, R0, 0x10 ;  /* 0x0000001000027836 */ /* 0x000fe20000000000 */
[----:B------:R-:W-:Y:S02]  /*0210*/  CS2R R10, SRZ ;  /* 0x00000000000a7805 */ /* 0x000fe4000001ff00 */
[----:B------:R-:W-:Y:S01]  /*0220*/  MOV R6, 0x10 ;  /* 0x0000001000067802 */ /* 0x000fe20000000f00 */
[----:B------:R-:W-:Y:S01]  /*0230*/  USHF.R.U32.HI UR5, URZ, 0x4, UR5 ;  /* 0x00000004ff057899 */ /* 0x000fe20008011605 */
[----:B------:R-:W-:Y:S02]  /*0240*/  MOV R4, R3 ;  /* 0x0000000300047202 */ /* 0x000fe40000000f00 */
[----:B------:R-:W-:Y:S02]  /*0250*/  CS2R R8, SRZ ;  /* 0x0000000000087805 */ /* 0x000fe4000001ff00 */
[----:B------:R-:W-:Y:S01]  /*0260*/  CS2R R14, SRZ ;  /* 0x00000000000e7805 */ /* 0x000fe2000001ff00 */
[----:B------:R-:W-:Y:S01]  /*0270*/  ULOP3.LUT UR5, UR5, 0x7fffffe, URZ, 0xc0, !UPT ;  /* 0x07fffffe05057892 */ /* 0x000fe2000f8ec0ff */
[----:B------:R-:W-:-:S03]  /*0280*/  CS2R R12, SRZ ;  /* 0x00000000000c7805 */ /* 0x000fc6000001ff00 */
[----:B------:R-:W-:Y:S01]  /*0290*/  UIADD3 UR5, UPT, UPT, -UR5, URZ, URZ ;  /* 0x000000ff05057290 */ /* 0x000fe2000fffe1ff */
[--C-:B0-----:R-:W-:Y:S02]  /*02a0*/  IMAD R2, R2, UR4, R3.reuse ;  /* 0x0000000402027c24 */ /* 0x101fe4000f8e0203 */
[----:B------:R-:W-:-:S03]  /*02b0*/  IMAD R16, R0, UR4, R3 ;  /* 0x0000000400107c24 */ /* 0x000fc6000f8e0203 */
[C---:B------:R-:W-:Y:S01]  /*02c0*/  LEA R20, R7.reuse, R2, 0x4 ;  /* 0x0000000207147211 */ /* 0x040fe200078e20ff */
[----:B------:R-:W-:Y:S02]  /*02d0*/  IMAD.MOV.U32 R2, RZ, RZ, R0 ;  /* 0x000000ffff027224 */ /* 0x000fe400078e0000 */
[----:B------:R-:W-:Y:S02]  /*02e0*/  IMAD R16, R7, 0x10, R16 ;  /* 0x0000001007107824 */ /* 0x000fe400078e0210 */
[----:B------:R-:W-:Y:S01]  /*02f0*/  IMAD R7, R25, UR7, R3 ;  /* 0x0000000719077c24 */ /* 0x000fe2000f8e0203 */
[----:B------:R-:W0:Y:S06]  /*0300*/  LDCU.64 UR6, c[0x0][0x398] ;  /* 0x00007300ff0677ac */ /* 0x000e2c0008000a00 */
.L_x_16:
[----:B------:R-:W1:Y:S01]  /*0310*/  LDC R5, c[0x0][0x3a0] ;  /* 0x0000e800ff057b82 */ /* 0x000e620000000800 */
[----:B0-----:R-:W-:Y:S01]  /*0320*/  ISETP.GE.AND P0, PT, R4, UR7, PT ;  /* 0x0000000704007c0c */ /* 0x001fe2000bf06270 */
[----:B------:R-:W-:Y:S01]  /*0330*/  IMAD.MOV.U32 R26, RZ, RZ, RZ ;  /* 0x000000ffff1a7224 */ /* 0x000fe200078e00ff */
[----:B------:R-:W-:Y:S02]  /*0340*/  ISETP.GE.AND P1, PT, R2, UR7, PT ;  /* 0x0000000702007c0c */ /* 0x000fe4000bf26270 */
[----:B------:R-:W-:Y:S02]  /*0350*/  ISETP.GE.OR P0, PT, R25, UR6, P0 ;  /* 0x0000000619007c0c */ /* 0x000fe40008706670 */
[----:B------:R-:W-:-:S11]  /*0360*/  MOV R28, RZ ;  /* 0x000000ff001c7202 */ /* 0x000fd60000000f00 */
[----:B------:R-:W0:Y:S01]  /*0370*/  @!P0 LDC.64 R22, c[0x0][0x380] ;  /* 0x0000e000ff168b82 */ /* 0x000e220000000a00 */
[----:B-1----:R-:W-:-:S13]  /*0380*/  ISETP.GE.OR P1, PT, R24, R5, P1 ;  /* 0x000000051800720c */ /* 0x002fda0000f26670 */
[----:B------:R-:W1:Y:S01]  /*0390*/  @!P1 LDC.64 R18, c[0x0][0x388] ;  /* 0x0000e200ff129b82 */ /* 0x000e620000000a00 */
[----:B0-----:R-:W-:-:S05]  /*03a0*/  @!P0 IMAD.WIDE.U32 R22, R7, 0x4, R22 ;  /* 0x0000000407168825 */ /* 0x001fca00078e0016 */
[----:B------:R-:W2:Y:S01]  /*03b0*/  @!P0 LDG.E R26, desc[UR8][R22.64] ;  /* 0x00000008161a8981 */ /* 0x000ea2000c1e1900 */
[----:B-1----:R-:W-:-:S05]  /*03c0*/  @!P1 IMAD.WIDE R18, R16, 0x4, R18 ;  /* 0x0000000410129825 */ /* 0x002fca00078e0212 */
[----:B------:R-:W3:Y:S01]  /*03d0*/  @!P1 LDG.E R28, desc[UR8][R18.64] ;  /* 0x00000008121c9981 */ /* 0x000ee2000c1e1900 */
[----:B------:R-:W-:Y:S01]  /*03e0*/  ISETP.GT.U32.AND P2, PT, R0, 0x1, PT ;  /* 0x000000010000780c */ /* 0x000fe20003f44070 */
[----:B------:R-:W-:Y:S01]  /*03f0*/  VIADD R27, R4, 0x10 ;  /* 0x00000010041b7836 */ /* 0x000fe20000000000 */
[----:B------:R-:W-:-:S04]  /*0400*/  IADD3 R29, PT, PT, R2, 0x10, RZ ;  /* 0x00000010021d7810 */ /* 0x000fc80007ffe0ff */
[----:B------:R-:W-:Y:S02]  /*0410*/  ISETP.GE.AND P0, PT, R27, UR7, PT ;  /* 0x000000071b007c0c */ /* 0x000fe4000bf06270 */
[----:B------:R-:W-:Y:S02]  /*0420*/  ISETP.GE.AND P1, PT, R29, UR7, PT ;  /* 0x000000071d007c0c */ /* 0x000fe4000bf26270 */
[----:B------:R-:W-:Y:S02]  /*0430*/  ISETP.GE.OR P0, PT, R25, UR6, P0 ;  /* 0x0000000619007c0c */ /* 0x000fe40008706670 */
[----:B------:R-:W-:Y:S01]  /*0440*/  ISETP.GE.OR P1, PT, R24, R5, P1 ;  /* 0x000000051800720c */ /* 0x000fe20000f26670 */
[----:B--2---:R0:W-:Y:S04]  /*0450*/  STS [R21], R26 ;  /* 0x0000001a15007388 */ /* 0x0041e80000000800 */
[----:B---3--:R0:W-:Y:S01]  /*0460*/  STS [R17+0x400], R28 ;  /* 0x0004001c11007388 */ /* 0x0081e20000000800 */
[----:B------:R-:W-:Y:S06]  /*0470*/  BAR.SYNC.DEFER_BLOCKING 0x0 ;  /* 0x0000000000007b1d */ /* 0x000fec0000010000 */
[----:B------:R-:W-:Y:S05]  /*0480*/  @P2 BRA `(.L_x_14) ;  /* 0x0000000400042947 */ /* 0x000fea0003800000 */
[----:B------:R-:W1:Y:S01]  /*0490*/  S2R R22, SR_CgaCtaId ;  /* 0x0000000000167919 */ /* 0x000e620000008800 */
[----:B------:R-:W-:Y:S01]  /*04a0*/  MOV R19, 0x400 ;  /* 0x0000040000137802 */ /* 0x000fe20000000f00 */
[----:B0-----:R-:W0:Y:S01]  /*04b0*/  S2R R26, SR_LANEID ;  /* 0x00000000001a7919 */ /* 0x001e220000000000 */
[----:B------:R-:W2:Y:S02]  /*04c0*/  S2R R18, SR_SWINHI ;  /* 0x0000000000127919 */ /* 0x000ea40000002f00 */
[----:B-1----:R-:W-:Y:S02]  /*04d0*/  LEA R19, R22, R19, 0x18 ;  /* 0x0000001316137211 */ /* 0x002fe400078ec0ff */
[----:B0-----:R-:W-:Y:S02]  /*04e0*/  SHF.R.U32.HI R27, RZ, 0x2, R26 ;  /* 0x00000002ff1b7819 */ /* 0x001fe4000001161a */
[----:B------:R-:W-:Y:S02]  /*04f0*/  LOP3.LUT R26, R26, 0x3, RZ, 0xc0, !PT ;  /* 0x000000031a1a7812 */ /* 0x000fe400078ec0ff */
[----:B------:R-:W-:-:S02]  /*0500*/  MOV R32, R19 ;  /* 0x0000001300207202 */ /* 0x000fc40000000f00 */
[----:B--2---:R-:W-:Y:S01]  /*0510*/  MOV R33, R18 ;  /* 0x0000001200217202 */ /* 0x004fe20000000f00 */
[----:B------:R-:W-:Y:S01]  /*0520*/  IMAD R22, R27, 0x8, R26 ;  /* 0x000000081b167824 */ /* 0x000fe200078e021a */
[----:B------:R-:W-:Y:S02]  /*0530*/  IADD3 R30, P3, PT, R32, 0x400, RZ ;  /* 0x00000400201e7810 */ /* 0x000fe40007f7e0ff */
[----:B------:R-:W-:Y:S01]  /*0540*/  LEA R27, R26, R27, 0x4 ;  /* 0x0000001b1a1b7211 */ /* 0x000fe200078e20ff */
[C---:B------:R-:W-:Y:S01]  /*0550*/  IMAD.WIDE R18, R22.reuse, 0x4, R32 ;  /* 0x0000000416127825 */ /* 0x040fe200078e0220 */
[----:B------:R-:W-:-:S03]  /*0560*/  IADD3 R23, PT, PT, R22, 0x40, RZ ;  /* 0x0000004016177810 */ /* 0x000fc60007ffe0ff */
[--C-:B------:R-:W-:Y:S02]  /*0570*/  IMAD.X R31, RZ, RZ, R33.reuse, P3 ;  /* 0x000000ffff1f7224 */ /* 0x100fe400018e0621 */
[----:B------:R-:W-:Y:S01]  /*0580*/  VIADD R26, R27, 0x8 ;  /* 0x000000081b1a7836 */ /* 0x000fe20000000000 */
[----:B------:R-:W2:Y:S01]  /*0590*/  LD.E R18, desc[UR8][R18.64] ;  /* 0x0000000812127980 */ /* 0x000ea2000c101900 */
[----:B------:R-:W-:-:S04]  /*05a0*/  IMAD.WIDE R28, R23, 0x4, R32 ;  /* 0x00000004171c7825 */ /* 0x000fc800078e0220 */
[----:B------:R-:W-:-:S04]  /*05b0*/  IMAD.WIDE R34, R26, 0x4, R30 ;  /* 0x000000041a227825 */ /* 0x000fc800078e021e */
[C---:B------:R-:W-:Y:S01]  /*05c0*/  IMAD.WIDE R36, R27.reuse, 0x4, R30 ;  /* 0x000000041b247825 */ /* 0x040fe200078e021e */
[----:B------:R0:W2:Y:S05]  /*05d0*/  LD.E R19, desc[UR8][R28.64] ;  /* 0x000000081c137980 */ /* 0x0000aa000c101900 */
[----:B------:R-:W2:Y:S04]  /*05e0*/  LD.E R36, desc[UR8][R36.64] ;  /* 0x0000000824247980 */ /* 0x000ea8000c101900 */
[----:B------:R1:W3:Y:S01]  /*05f0*/  LD.E R29, desc[UR8][R34.64] ;  /* 0x00000008221d7980 */ /* 0x0002e2000c101900 */
[----:B------:R-:W-:Y:S05]  /*0600*/  WARPSYNC.ALL ;  /* 0x0000000000007948 */ /* 0x000fea0003800000 */
[----:B0-----:R-:W-:-:S05]  /*0610*/  IADD3 R28, PT, PT, R27, 0x40, RZ ;  /* 0x000000401b1c7810 */ /* 0x001fca0007ffe0ff */
[----:B-1----:R-:W-:-:S06]  /*0620*/  IMAD.WIDE R34, R28, 0x4, R30 ;  /* 0x000000041c227825 */ /* 0x002fcc00078e021e */
[----:B------:R-:W4:Y:S01]  /*0630*/  LD.E R35, desc[UR8][R34.64] ;  /* 0x0000000822237980 */ /* 0x000f22000c101900 */
[C---:B--2---:R-:W-:Y:S08]  /*0640*/  HMMA.1684.F32.TF32 R12, R18.reuse, R36, R12 ;  /* 0x00000024120c723c */ /* 0x044ff0000008500c */
[----:B---3--:R-:W-:Y:S01]  /*0650*/  HMMA.1684.F32.TF32 R8, R18, R29, R8 ;  /* 0x0000001d1208723c */ /* 0x008fe20000085008 */
[----:B------:R-:W-:-:S04]  /*0660*/  VIADD R29, R27, 0x48 ;  /* 0x000000481b1d7836 */ /* 0x000fc80000000000 */
[----:B------:R-:W-:Y:S01]  /*0670*/  IMAD.WIDE R36, R29, 0x4, R30 ;  /* 0x000000041d247825 */ /* 0x000fe200078e021e */
[----:B------:R-:W-:-:S03]  /*0680*/  IADD3 R31, PT, PT, R22, 0x4, RZ ;  /* 0x00000004161f7810 */ /* 0x000fc60007ffe0ff */
[----:B------:R-:W-:Y:S01]  /*0690*/  VIADD R30, R22, 0x44 ;  /* 0x00000044161e7836 */ /* 0x000fe20000000000 */
[----:B------:R0:W2:Y:S01]  /*06a0*/  LD.E R34, desc[UR8][R36.64] ;  /* 0x0000000824227980 */ /* 0x0000a2000c101900 */
[----:B------:R-:W-:-:S06]  /*06b0*/  IMAD.WIDE R18, R31, 0x4, R32 ;  /* 0x000000041f127825 */ /* 0x000fcc00078e0220 */
[----:B------:R-:W2:Y:S01]  /*06c0*/  LD.E R18, desc[UR8][R18.64] ;  /* 0x0000000812127980 */ /* 0x000ea2000c101900 */
[----:B0-----:R-:W-:-:S05]  /*06d0*/  IMAD.WIDE R36, R30, 0x4, R32 ;  /* 0x000000041e247825 */ /* 0x001fca00078e0220 */
[----:B------:R-:W2:Y:S02]  /*06e0*/  LD.E R19, desc[UR8][R36.64] ;  /* 0x0000000824137980 */ /* 0x000ea4000c101900 */
[----:B--2---:R-:W-:Y:S01]  /*06f0*/  HMMA.1684.F32.TF32 R8, R18, R34, R8 ;  /* 0x000000221208723c */ /* 0x004fe20000085008 */
[----:B------:R-:W-:-:S07]  /*0700*/  IADD3 R34, P3, PT, R32, 0x200, RZ ;  /* 0x0000020020227810 */ /* 0x000fce0007f7e0ff */
[----:B----4-:R-:W-:Y:S01]  /*0710*/  HMMA.1684.F32.TF32 R12, R18, R35, R12 ;  /* 0x00000023120c723c */ /* 0x010fe2000008500c */
[----:B------:R-:W-:-:S03]  /*0720*/  IADD3.X R35, PT, PT, RZ, R33, RZ, P3, !PT ;  /* 0x00000021ff237210 */ /* 0x000fc60001ffe4ff */
[----:B------:R-:W-:-:S04]  /*0730*/  IMAD.WIDE R18, R22, 0x4, R34 ;  /* 0x0000000416127825 */ /* 0x000fc800078e0222 */
[--C-:B------:R-:W-:Y:S01]  /*0740*/  IMAD.WIDE R36, R23, 0x4, R34.reuse ;  /* 0x0000000417247825 */ /* 0x100fe200078e0222 */
[----:B------:R0:W2:Y:S04]  /*0750*/  LD.E R22, desc[UR8][R18.64] ;  /* 0x0000000812167980 */ /* 0x0000a8000c101900 */
[----:B------:R1:W2:Y:S01]  /*0760*/  LD.E R23, desc[UR8][R36.64] ;  /* 0x0000000824177980 */ /* 0x0002a2000c101900 */
[----:B0-----:R-:W-:-:S04]  /*0770*/  IMAD.WIDE R18, R31, 0x4, R34 ;  /* 0x000000041f127825 */ /* 0x001fc800078e0222 */
[----:B------:R-:W-:Y:S01]  /*0780*/  IMAD.WIDE R34, R30, 0x4, R34 ;  /* 0x000000041e227825 */ /* 0x000fe200078e0222 */
[----:B------:R-:W-:Y:S01]  /*0790*/  IADD3 R30, P3, PT, R32, 0x600, RZ ;  /* 0x00000600201e7810 */ /* 0x000fe20007f7e0ff */
[----:B------:R-:W3:Y:S04]  /*07a0*/  LD.E R18, desc[UR8][R18.64] ;  /* 0x0000000812127980 */ /* 0x000ee8000c101900 */
[----:B------:R-:W-:Y:S02]  /*07b0*/  IMAD.X R31, RZ, RZ, R33, P3 ;  /* 0x000000ffff1f7224 */ /* 0x000fe400018e0621 */
[--C-:B------:R-:W-:Y:S01]  /*07c0*/  IMAD.WIDE R32, R26, 0x4, R30.reuse ;  /* 0x000000041a207825 */ /* 0x100fe200078e021e */
[----:B------:R-:W3:Y:S03]  /*07d0*/  LD.E R19, desc[UR8][R34.64] ;  /* 0x0000000822137980 */ /* 0x000ee6000c101900 */
[----:B-1----:R-:W-:-:S02]  /*07e0*/  IMAD.WIDE R36, R27, 0x4, R30 ;  /* 0x000000041b247825 */ /* 0x002fc400078e021e */
[----:B------:R-:W2:Y:S04]  /*07f0*/  LD.E R33, desc[UR8][R32.64] ;  /* 0x0000000820217980 */ /* 0x000ea8000c101900 */
[----:B------:R-:W4:Y:S01]  /*0800*/  LD.E R32, desc[UR8][R36.64] ;  /* 0x0000000824207980 */ /* 0x000f22000c101900 */
[----:B------:R-:W-:-:S04]  /*0810*/  IMAD.WIDE R26, R29, 0x4, R30 ;  /* 0x000000041d1a7825 */ /* 0x000fc800078e021e */
[----:B------:R-:W-:Y:S02]  /*0820*/  IMAD.WIDE R28, R28, 0x4, R30 ;  /* 0x000000041c1c7825 */ /* 0x000fe400078e021e */
[----:B------:R-:W3:Y:S04]  /*0830*/  LD.E R27, desc[UR8][R26.64] ;  /* 0x000000081a1b7980 */ /* 0x000ee8000c101900 */
[----:B------:R-:W5:Y:S01]  /*0840*/  LD.E R26, desc[UR8][R28.64] ;  /* 0x000000081c1a7980 */ /* 0x000f62000c101900 */
[C---:B--2---:R-:W-:Y:S08]  /*0850*/  HMMA.1684.F32.TF32 R8, R22.reuse, R33, R8 ;  /* 0x000000211608723c */ /* 0x044ff00000085008 */
[----:B----4-:R-:W-:-:S12]  /*0860*/  HMMA.1684.F32.TF32 R12, R22, R32, R12 ;  /* 0x00000020160c723c */ /* 0x010fd8000008500c */
[C---:B---3--:R-:W-:Y:S08]  /*0870*/  HMMA.1684.F32.TF32 R8, R18.reuse, R27, R8 ;  /* 0x0000001b1208723c */ /* 0x048ff00000085008 */
[----:B-----5:R-:W-:-:S15]  /*0880*/  HMMA.1684.F32.TF32 R12, R18, R26, R12 ;  /* 0x0000001a120c723c */ /* 0x020fde000008500c */
[----:B------:R-:W-:-:S05]  /*0890*/  NOP ;  /* 0x0000000000007918 */ /* 0x000fca0000000000 */
.L_x_14:
[----:B------:R-:W1:Y:S01]  /*08a0*/  @!P0 LDC.64 R18, c[0x0][0x380] ;  /* 0x0000e000ff128b82 */ /* 0x000e620000000a00 */
[----:B------:R-:W-:Y:S05]  /*08b0*/  WARPSYNC.ALL ;  /* 0x0000000000007948 */ /* 0x000fea0003800000 */
[----:B0-----:R-:W-:Y:S01]  /*08c0*/  @!P0 IMAD R26, R25, UR7, RZ ;  /* 0x00000007191a8c24 */ /* 0x001fe2000f8e02ff */
[----:B------:R-:W-:Y:S01]  /*08d0*/  @!P0 IADD3 R27, PT, PT, R6, -0x10, RZ ;  /* 0xfffffff0061b8810 */ /* 0x000fe20007ffe0ff */
[----:B------:R-:W0:Y:S01]  /*08e0*/  @!P1 LDC.64 R22, c[0x0][0x388] ;  /* 0x0000e200ff169b82 */ /* 0x000e220000000a00 */
[----:B------:R-:W-:-:S07]  /*08f0*/  MOV R28, RZ ;  /* 0x000000ff001c7202 */ /* 0x000fce0000000f00 */
[----:B------:R-:W-:Y:S01]  /*0900*/  BAR.SYNC.DEFER_BLOCKING 0x0 ;  /* 0x0000000000007b1d */ /* 0x000fe20000010000 */
[----:B------:R-:W-:-:S04]  /*0910*/  @!P0 IADD3 R26, P3, P4, R26, R27, R3 ;  /* 0x0000001b1a1a8210 */ /* 0x000fc80007c7e003 */
[----:B------:R-:W-:Y:S02]  /*0920*/  @!P0 IADD3.X R27, PT, PT, RZ, RZ, RZ, P3, P4 ;  /* 0x000000ffff1b8210 */ /* 0x000fe40001fe84ff */
[----:B-1----:R-:W-:-:S04]  /*0930*/  @!P0 LEA R18, P3, R26, R18, 0x2 ;  /* 0x000000121a128211 */ /* 0x002fc800078610ff */
[----:B------:R-:W-:Y:S01]  /*0940*/  @!P0 LEA.HI.X R19, R26, R19, R27, 0x2, P3 ;  /* 0x000000131a138211 */ /* 0x000fe200018f141b */
[----:B------:R-:W-:Y:S02]  /*0950*/  IMAD.MOV.U32 R26, RZ, RZ, RZ ;  /* 0x000000ffff1a7224 */ /* 0x000fe400078e00ff */
[----:B0-----:R-:W-:-:S04]  /*0960*/  @!P1 IMAD.WIDE R22, R20, 0x4, R22 ;  /* 0x0000000414169825 */ /* 0x001fc800078e0216 */
[----:B------:R-:W2:Y:S04]  /*0970*/  @!P0 LDG.E R26, desc[UR8][R18.64+0x40] ;  /* 0x00004008121a8981 */ /* 0x000ea8000c1e1900 */
[----:B------:R-:W3:Y:S04]  /*0980*/  @!P1 LDG.E R28, desc[UR8][R22.64] ;  /* 0x00000008161c9981 */ /* 0x000ee8000c1e1900 */
[----:B--2---:R0:W-:Y:S04]  /*0990*/  STS [R21], R26 ;  /* 0x0000001a15007388 */ /* 0x0041e80000000800 */
[----:B---3--:R0:W-:Y:S01]  /*09a0*/  STS [R17+0x400], R28 ;  /* 0x0004001c11007388 */ /* 0x0081e20000000800 */
[----:B------:R-:W-:Y:S06]  /*09b0*/  BAR.SYNC.DEFER_BLOCKING 0x0 ;  /* 0x0000000000007b1d */ /* 0x000fec0000010000 */
[----:B------:R-:W-:Y:S05]  /*09c0*/  @P2 BRA `(.L_x_15) ;  /* 0x0000000400042947 */ /* 0x000fea0003800000 */
[----:B------:R-:W1:Y:S01]  /*09d0*/  S2R R19, SR_CgaCtaId ;  /* 0x0000000000137919 */ /* 0x000e620000008800 */
[----:B------:R-:W-:Y:S01]  /*09e0*/  MOV R18, 0x400 ;  /* 0x0000040000127802 */ /* 0x000fe20000000f00 */
[----:B------:R-:W2:Y:S01]  /*09f0*/  S2R R22, SR_LANEID ;  /* 0x0000000000167919 */ /* 0x000ea20000000000 */
[----:B------:R-:W3:Y:S02]  /*0a00*/  S2R R23, SR_SWINHI ;  /* 0x0000000000177919 */ /* 0x000ee40000002f00 */
[----:B-1----:R-:W-:Y:S02]  /*0a10*/  LEA R18, R19, R18, 0x18 ;  /* 0x0000001213127211 */ /* 0x002fe400078ec0ff */
[----:B--2---:R-:W-:Y:S02]  /*0a20*/  SHF.R.U32.HI R27, RZ, 0x2, R22 ;  /* 0x00000002ff1b7819 */ /* 0x004fe40000011616 */
[----:B0-----:R-:W-:Y:S02]  /*0a30*/  LOP3.LUT R26, R22, 0x3, RZ, 0xc0, !PT ;  /* 0x00000003161a7812 */ /* 0x001fe400078ec0ff */
[----:B------:R-:W-:-:S02]  /*0a40*/  MOV R32, R18 ;  /* 0x0000001200207202 */ /* 0x000fc40000000f00 */
[----:B---3--:R-:W-:Y:S01]  /*0a50*/  MOV R33, R23 ;  /* 0x0000001700217202 */ /* 0x008fe20000000f00 */
        /* <DEDUP_REMOVED lines=56> */
.L_x_15:
[----:B------:R-:W-:Y:S05]  /*0de0*/  WARPSYNC.ALL ;  /* 0x0000000000007948 */ /* 0x000fea0003800000 */
[----:B------:R-:W-:Y:S01]  /*0df0*/  BAR.SYNC.DEFER_BLOCKING 0x0 ;  /* 0x0000000000007b1d */ /* 0x000fe20000010000 */
[----:B------:R-:W-:Y:S01]  /*0e00*/  UIADD3 UR5, UPT, UPT, UR5, 0x2, URZ ;  /* 0x0000000205057890 */ /* 0x000fe2000fffe0ff */
[C---:B------:R-:W-:Y:S01]  /*0e10*/  LEA R20, R5.reuse, R20, 0x5 ;  /* 0x0000001405147211 */ /* 0x040fe200078e28ff */
[----:B------:R-:W-:Y:S01]  /*0e20*/  IMAD R16, R5, 0x20, R16 ;  /* 0x0000002005107824 */ /* 0x000fe200078e0210 */
[----:B------:R-:W-:Y:S01]  /*0e30*/  IADD3 R6, PT, PT, R6, 0x20, RZ ;  /* 0x0000002006067810 */ /* 0x000fe20007ffe0ff */
[----:B------:R-:W-:Y:S01]  /*0e40*/  UISETP.NE.AND UP0, UPT, UR5, URZ, UPT ;  /* 0x000000ff0500728c */ /* 0x000fe2000bf05270 */
[----:B------:R-:W-:Y:S01]  /*0e50*/  VIADD R4, R4, 0x20 ;  /* 0x0000002004047836 */ /* 0x000fe20000000000 */
[----:B------:R-:W-:Y:S01]  /*0e60*/  IADD3 R7, PT, PT, R7, 0x20, RZ ;  /* 0x0000002007077810 */ /* 0x000fe20007ffe0ff */
[----:B------:R-:W-:-:S06]  /*0e70*/  VIADD R2, R2, 0x20 ;  /* 0x0000002002027836 */ /* 0x000fcc0000000000 */
[----:B------:R-:W-:Y:S05]  /*0e80*/  BRA.U UP0, `(.L_x_16) ;  /* 0xfffffff500207547 */ /* 0x000fea000b83ffff */
[----:B------:R-:W-:-:S04]  /*0e90*/  UIADD3 UR5, UPT, UPT, UR7, 0xf, URZ ;  /* 0x0000000f07057890 */ /* 0x000fc8000fffe0ff */
[----:B------:R-:W-:-:S12]  /*0ea0*/  ULOP3.LUT UR4, UR5, 0x7fffffe0, URZ, 0xc0, !UPT ;  /* 0x7fffffe005047892 */ /* 0x000fd8000f8ec0ff */
.L_x_13:
[----:B------:R-:W-:-:S09]  /*0eb0*/  ULOP3.LUT UP0, URZ, UR5, 0x10, URZ, 0xc0, !UPT ;  /* 0x0000001005ff7892 */ /* 0x000fd2000f80c0ff */
[----:B------:R-:W-:Y:S05]  /*0ec0*/  BRA.U !UP0, `(.L_x_12) ;  /* 0x0000000508687547 */ /* 0x000fea000b800000 */
[----:B------:R-:W1:Y:S01]  /*0ed0*/  LDCU UR5, c[0x0][0x398] ;  /* 0x00007300ff0577ac */ /* 0x000e620008000800 */
[----:B------:R-:W-:Y:S01]  /*0ee0*/  IADD3 R2, PT, PT, R3, UR4, RZ ;  /* 0x0000000403027c10 */ /* 0x000fe2000fffe0ff */
[----:B------:R-:W-:Y:S01]  /*0ef0*/  VIADD R23, R0, UR4 ;  /* 0x0000000400177c36 */ /* 0x000fe20008000000 */
[----:B------:R-:W2:Y:S02]  /*0f00*/  LDCU UR6, c[0x0][0x3a0] ;  /* 0x00007400ff0677ac */ /* 0x000ea40008000800 */
[----:B------:R-:W-:Y:S01]  /*0f10*/  ISETP.GE.AND P0, PT, R2, UR7, PT ;  /* 0x0000000702007c0c */ /* 0x000fe2000bf06270 */
[----:B------:R-:W-:Y:S01]  /*0f20*/  IMAD.MOV.U32 R16, RZ, RZ, RZ ;  /* 0x000000ffff107224 */ /* 0x000fe200078e00ff */
[----:B------:R-:W-:Y:S02]  /*0f30*/  ISETP.GE.AND P1, PT, R23, UR7, PT ;  /* 0x0000000717007c0c */ /* 0x000fe4000bf26270 */
[----:B-1----:R-:W-:Y:S02]  /*0f40*/  ISETP.GE.OR P0, PT, R25, UR5, P0 ;  /* 0x0000000519007c0c */ /* 0x002fe40008706670 */
[----:B--2---:R-:W-:-:S11]  /*0f50*/  ISETP.GE.OR P1, PT, R24, UR6, P1 ;  /* 0x0000000618007c0c */ /* 0x004fd60008f26670 */
[----:B------:R-:W1:Y:S01]  /*0f60*/  @!P0 LDC.64 R6, c[0x0][0x380] ;  /* 0x0000e000ff068b82 */ /* 0x000e620000000a00 */
[----:B------:R-:W-:Y:S01]  /*0f70*/  @!P0 IMAD R19, R25, UR7, R2 ;  /* 0x0000000719138c24 */ /* 0x000fe2000f8e0202 */
[----:B------:R-:W-:Y:S01]  /*0f80*/  MOV R2, RZ ;  /* 0x000000ff00027202 */ /* 0x000fe20000000f00 */
[----:B------:R-:W-:-:S05]  /*0f90*/  @!P1 IMAD R23, R23, UR6, R24 ;  /* 0x0000000617179c24 */ /* 0x000fca000f8e0218 */
[----:B------:R-:W2:Y:S01]  /*0fa0*/  @!P1 LDC.64 R4, c[0x0][0x388] ;  /* 0x0000e200ff049b82 */ /* 0x000ea20000000a00 */
[----:B-1----:R-:W-:-:S05]  /*0fb0*/  @!P0 IMAD.WIDE.U32 R6, R19, 0x4, R6 ;  /* 0x0000000413068825 */ /* 0x002fca00078e0006 */
[----:B------:R-:W3:Y:S01]  /*0fc0*/  @!P0 LDG.E R2, desc[UR8][R6.64] ;  /* 0x0000000806028981 */ /* 0x000ee2000c1e1900 */
[----:B--2---:R-:W-:-:S05]  /*0fd0*/  @!P1 IMAD.WIDE R4, R23, 0x4, R4 ;  /* 0x0000000417049825 */ /* 0x004fca00078e0204 */
[----:B------:R-:W2:Y:S01]  /*0fe0*/  @!P1 LDG.E R16, desc[UR8][R4.64] ;  /* 0x0000000804109981 */ /* 0x000ea2000c1e1900 */
[----:B------:R-:W-:-:S03]  /*0ff0*/  ISETP.GT.U32.AND P0, PT, R0, 0x1, PT ;  /* 0x000000010000780c */ /* 0x000fc60003f04070 */
[----:B---3--:R1:W-:Y:S04]  /*1000*/  STS [R21], R2 ;  /* 0x0000000215007388 */ /* 0x0083e80000000800 */
[----:B--2---:R1:W-:Y:S01]  /*1010*/  STS [R17+0x400], R16 ;  /* 0x0004001011007388 */ /* 0x0043e20000000800 */
[----:B------:R-:W-:Y:S06]  /*1020*/  BAR.SYNC.DEFER_BLOCKING 0x0 ;  /* 0x0000000000007b1d */ /* 0x000fec0000010000 */
[----:B------:R-:W-:Y:S05]  /*1030*/  @P0 BRA `(.L_x_17) ;  /* 0x0000000400040947 */ /* 0x000fea0003800000 */
[----:B------:R-:W2:Y:S01]  /*1040*/  S2R R5, SR_CgaCtaId ;  /* 0x0000000000057919 */ /* 0x000ea20000008800 */
[----:B-1----:R-:W-:Y:S01]  /*1050*/  MOV R2, 0x400 ;  /* 0x0000040000027802 */ /* 0x002fe20000000f00 */
[----:B------:R-:W1:Y:S01]  /*1060*/  S2R R4, SR_LANEID ;  /* 0x0000000000047919 */ /* 0x000e620000000000 */
[----:B0-----:R-:W0:Y:S02]  /*1070*/  S2R R17, SR_SWINHI ;  /* 0x0000000000117919 */ /* 0x001e240000002f00 */
[----:B--2---:R-:W-:Y:S02]  /*1080*/  LEA R2, R5, R2, 0x18 ;  /* 0x0000000205027211 */ /* 0x004fe400078ec0ff */
[----:B-1----:R-:W-:Y:S02]  /*1090*/  SHF.R.U32.HI R5, RZ, 0x2, R4 ;  /* 0x00000002ff057819 */ /* 0x002fe40000011604 */
[----:B------:R-:W-:Y:S02]  /*10a0*/  LOP3.LUT R4, R4, 0x3, RZ, 0xc0, !PT ;  /* 0x0000000304047812 */ /* 0x000fe400078ec0ff */
[----:B------:R-:W-:-:S02]  /*10b0*/  MOV R6, R2 ;  /* 0x0000000200067202 */ /* 0x000fc40000000f00 */
[----:B0-----:R-:W-:Y:S02]  /*10c0*/  MOV R7, R17 ;  /* 0x0000001100077202 */ /* 0x001fe40000000f00 */
[----:B------:R-:W-:Y:S01]  /*10d0*/  LEA R32, R5, R4, 0x3 ;  /* 0x0000000405207211 */ /* 0x000fe200078e18ff */
[----:B------:R-:W-:Y:S01]  /*10e0*/  IMAD R4, R4, 0x10, R5 ;  /* 0x0000001004047824 */ /* 0x000fe200078e0205 */
[----:B------:R-:W-:Y:S02]  /*10f0*/  IADD3 R18, P0, PT, R6, 0x400, RZ ;  /* 0x0000040006127810 */ /* 0x000fe40007f1e0ff */
[C---:B------:R-:W-:Y:S01]  /*1100*/  IADD3 R37, PT, PT, R32.reuse, 0x40, RZ ;  /* 0x0000004020257810 */ /* 0x040fe20007ffe0ff */
[----:B------:R-:W-:Y:S01]  /*1110*/  IMAD.WIDE R22, R32, 0x4, R6 ;  /* 0x0000000420167825 */ /* 0x000fe200078e0206 */
[----:B------:R-:W-:-:S03]  /*1120*/  IADD3 R20, PT, PT, R4, 0x8, RZ ;  /* 0x0000000804147810 */ /* 0x000fc60007ffe0ff */
[--C-:B------:R-:W-:Y:S02]  /*1130*/  IMAD.X R19, RZ, RZ, R7.reuse, P0 ;  /* 0x000000ffff137224 */ /* 0x100fe400000e0607 */
[----:B------:R-:W-:Y:S01]  /*1140*/  IMAD.WIDE R16, R37, 0x4, R6 ;  /* 0x0000000425107825 */ /* 0x000fe200078e0206 */
[----:B------:R-:W2:Y:S03]  /*1150*/  LD.E R22, desc[UR8][R22.64] ;  /* 0x0000000816167980 */ /* 0x000ea6000c101900 */
[----:B------:R-:W-:-:S04]  /*1160*/  IMAD.WIDE R30, R20, 0x4, R18 ;  /* 0x00000004141e7825 */ /* 0x000fc800078e0212 */
[C-C-:B------:R-:W-:Y:S01]  /*1170*/  IMAD.WIDE R26, R4.reuse, 0x4, R18.reuse ;  /* 0x00000004041a7825 */ /* 0x140fe200078e0212 */
[----:B------:R-:W2:Y:S04]  /*1180*/  LD.E R34, desc[UR8][R30.64] ;  /* 0x000000081e227980 */ /* 0x000ea8000c101900 */
[----:B------:R-:W2:Y:S04]  /*1190*/  LD.E R23, desc[UR8][R16.64] ;  /* 0x0000000810177980 */ /* 0x000ea8000c101900 */
[----:B------:R0:W3:Y:S01]  /*11a0*/  LD.E R29, desc[UR8][R26.64] ;  /* 0x000000081a1d7980 */ /* 0x0000e2000c101900 */
[C---:B------:R-:W-:Y:S01]  /*11b0*/  VIADD R35, R4.reuse, 0x40 ;  /* 0x0000004004237836 */ /* 0x040fe20000000000 */
[----:B------:R-:W-:Y:S01]  /*11c0*/  IADD3 R5, PT, PT, R4, 0x48, RZ ;  /* 0x0000004804057810 */ /* 0x000fe20007ffe0ff */
[C---:B------:R-:W-:Y:S01]  /*11d0*/  VIADD R33, R32.reuse, 0x4 ;  /* 0x0000000420217836 */ /* 0x040fe20000000000 */
[----:B------:R-:W-:Y:S01]  /*11e0*/  IADD3 R2, PT, PT, R32, 0x44, RZ ;  /* 0x0000004420027810 */ /* 0x000fe20007ffe0ff */
[----:B0-----:R-:W-:-:S04]  /*11f0*/  IMAD.WIDE R26, R35, 0x4, R18 ;  /* 0x00000004231a7825 */ /* 0x001fc800078e0212 */
[----:B------:R-:W-:Y:S01]  /*1200*/  IMAD.WIDE R18, R5, 0x4, R18 ;  /* 0x0000000405127825 */ /* 0x000fe200078e0212 */
[----:B------:R-:W-:Y:S01]  /*1210*/  IADD3 R30, P0, PT, R6, 0x200, RZ ;  /* 0x00000200061e7810 */ /* 0x000fe20007f1e0ff */
[----:B------:R-:W4:Y:S02]  /*1220*/  LD.E R21, desc[UR8][R26.64] ;  /* 0x000000081a157980 */ /* 0x000f24000c101900 */
[--C-:B------:R-:W-:Y:S02]  /*1230*/  IMAD.WIDE R16, R33, 0x4, R6.reuse ;  /* 0x0000000421107825 */ /* 0x100fe400078e0206 */
[----:B------:R0:W5:Y:S04]  /*1240*/  LD.E R28, desc[UR8][R18.64] ;  /* 0x00000008121c7980 */ /* 0x000168000c101900 */
[----:B------:R-:W5:Y:S01]  /*1250*/  LD.E R16, desc[UR8][R16.64] ;  /* 0x0000000810107980 */ /* 0x000f62000c101900 */
[----:B0-----:R-:W-:Y:S01]  /*1260*/  IMAD.WIDE R18, R2, 0x4, R6 ;  /* 0x0000000402127825 */ /* 0x001fe200078e0206 */
[----:B------:R-:W-:-:S04]  /*1270*/  IADD3 R26, P1, PT, R6, 0x600, RZ ;  /* 0x00000600061a7810 */ /* 0x000fc80007f3e0ff */
[----:B------:R0:W5:Y:S01]  /*1280*/  LD.E R17, desc[UR8][R18.64] ;  /* 0x0000000812117980 */ /* 0x000162000c101900 */
[----:B------:R-:W-:Y:S01]  /*1290*/  IMAD.X R31, RZ, RZ, R7, P0 ;  /* 0x000000ffff1f7224 */ /* 0x000fe200000e0607 */
[----:B------:R-:W-:Y:S01]  /*12a0*/  IADD3.X R27, PT, PT, RZ, R7, RZ, P1, !PT ;  /* 0x00000007ff1b7210 */ /* 0x000fe20000ffe4ff */
[----:B------:R-:W-:-:S04]  /*12b0*/  IMAD.WIDE R6, R32, 0x4, R30 ;  /* 0x0000000420067825 */ /* 0x000fc800078e021e */
[----:B------:R-:W-:Y:S02]  /*12c0*/  IMAD.WIDE R36, R37, 0x4, R30 ;  /* 0x0000000425247825 */ /* 0x000fe400078e021e */
[----:B------:R-:W4:Y:S02]  /*12d0*/  LD.E R6, desc[UR8][R6.64] ;  /* 0x0000000806067980 */ /* 0x000f24000c101900 */
[----:B0-----:R-:W-:-:S05]  /*12e0*/  IMAD.WIDE R18, R20, 0x4, R26 ;  /* 0x0000000414127825 */ /* 0x001fca00078e021a */
[----:B------:R-:W4:Y:S04]  /*12f0*/  LD.E R20, desc[UR8][R18.64] ;  /* 0x0000000812147980 */ /* 0x000f28000c101900 */
[----:B------:R0:W4:Y:S02]  /*1300*/  LD.E R7, desc[UR8][R36.64] ;  /* 0x0000000824077980 */ /* 0x000124000c101900 */
[----:B0-----:R-:W-:-:S05]  /*1310*/  IMAD.WIDE R36, R4, 0x4, R26 ;  /* 0x0000000404247825 */ /* 0x001fca00078e021a */
[----:B------:R0:W4:Y:S01]  /*1320*/  LD.E R19, desc[UR8][R36.64] ;  /* 0x0000000824137980 */ /* 0x000122000c101900 */
[----:B------:R-:W-:-:S04]  /*1330*/  IMAD.WIDE R32, R33, 0x4, R30 ;  /* 0x0000000421207825 */ /* 0x000fc800078e021e */
[----:B------:R-:W-:Y:S01]  /*1340*/  IMAD.WIDE R30, R2, 0x4, R30 ;  /* 0x00000004021e7825 */ /* 0x000fe200078e021e */
[----:B------:R-:W4:Y:S03]  /*1350*/  LD.E R4, desc[UR8][R32.64] ;  /* 0x0000000820047980 */ /* 0x000f26000c101900 */
[--C-:B0-----:R-:W-:Y:S02]  /*1360*/  IMAD.WIDE R36, R5, 0x4, R26.reuse ;  /* 0x0000000405247825 */ /* 0x101fe400078e021a */
[----:B------:R-:W4:Y:S02]  /*1370*/  LD.E R5, desc[UR8][R30.64] ;  /* 0x000000081e057980 */ /* 0x000f24000c101900 */
[----:B------:R-:W-:Y:S02]  /*1380*/  IMAD.WIDE R26, R35, 0x4, R26 ;  /* 0x00000004231a7825 */ /* 0x000fe400078e021a */
[----:B------:R-:W4:Y:S04]  /*1390*/  LD.E R2, desc[UR8][R36.64] ;  /* 0x0000000824027980 */ /* 0x000f28000c101900 */
[----:B------:R-:W4:Y:S01]  /*13a0*/  LD.E R18, desc[UR8][R26.64] ;  /* 0x000000081a127980 */ /* 0x000f22000c101900 */
[----:B------:R-:W-:Y:S05]  /*13b0*/  WARPSYNC.ALL ;  /* 0x0000000000007948 */ /* 0x000fea0003800000 */
[C---:B--2---:R-:W-:Y:S08]  /*13c0*/  HMMA.1684.F32.TF32 R8, R22.reuse, R34, R8 ;  /* 0x000000221608723c */ /* 0x044ff00000085008 */
[----:B---3--:R-:W-:-:S12]  /*13d0*/  HMMA.1684.F32.TF32 R12, R22, R29, R12 ;  /* 0x0000001d160c723c */ /* 0x008fd8000008500c */
[C---:B-----5:R-:W-:Y:S08]  /*13e0*/  HMMA.1684.F32.TF32 R8, R16.reuse, R28, R8 ;  /* 0x0000001c1008723c */ /* 0x060ff00000085008 */
[----:B----4-:R-:W-:-:S12]  /*13f0*/  HMMA.1684.F32.TF32 R12, R16, R21, R12 ;  /* 0x00000015100c723c */ /* 0x010fd8000008500c */
[C---:B------:R-:W-:Y:S08]  /*1400*/  HMMA.1684.F32.TF32 R8, R6.reuse, R20, R8 ;  /* 0x000000140608723c */ /* 0x040ff00000085008 */
[----:B------:R-:W-:-:S12]  /*1410*/  HMMA.1684.F32.TF32 R12, R6, R19, R12 ;  /* 0x00000013060c723c */ /* 0x000fd8000008500c */
[C---:B------:R-:W-:Y:S08]  /*1420*/  HMMA.1684.F32.TF32 R8, R4.reuse, R2, R8 ;  /* 0x000000020408723c */ /* 0x040ff00000085008 */
[----:B------:R-:W-:-:S15]  /*1430*/  HMMA.1684.F32.TF32 R12, R4, R18, R12 ;  /* 0x00000012040c723c */ /* 0x000fde000008500c */
[----:B------:R-:W-:-:S05]  /*1440*/  NOP ;  /* 0x0000000000007918 */ /* 0x000fca0000000000 */
.L_x_17:
[----:B------:R-:W-:Y:S05]  /*1450*/  WARPSYNC.ALL ;  /* 0x0000000000007948 */ /* 0x000fea0003800000 */
[----:B------:R-:W-:Y:S06]  /*1460*/  BAR.SYNC.DEFER_BLOCKING 0x0 ;  /* 0x0000000000007b1d */ /* 0x000fec0000010000 */
.L_x_12:
[----:B------:R-:W-:-:S13]  /*1470*/  ISETP.GT.U32.AND P0, PT, R0, 0x1, PT ;  /* 0x000000010000780c */ /* 0x000fda0003f04070 */
[----:B------:R-:W-:Y:S05]  /*1480*/  @P0 BRA `(.L_x_18) ;  /* 0x0000000000480947 */ /* 0x000fea0003800000 */
[----:B------:R-:W2:Y:S01]  /*1490*/  S2R R6, SR_LANEID ;  /* 0x0000000000067919 */ /* 0x000ea20000000000 */
[----:B-1----:R-:W-:Y:S01]  /*14a0*/  MOV R2, 0x400 ;  /* 0x0000040000027802 */ /* 0x002fe20000000f00 */
[----:B------:R-:W-:Y:S05]  /*14b0*/  WARPSYNC.ALL ;  /* 0x0000000000007948 */ /* 0x000fea0003800000 */
[----:B------:R-:W1:Y:S01]  /*14c0*/  S2R R5, SR_CgaCtaId ;  /* 0x0000000000057919 */ /* 0x000e620000008800 */
[----:B0-----:R-:W0:Y:S01]  /*14d0*/  S2R R17, SR_SWINHI ;  /* 0x0000000000117919 */ /* 0x001e220000002f00 */
[----:B--2---:R-:W-:Y:S02]  /*14e0*/  LOP3.LUT R4, R6, 0x3, RZ, 0xc0, !PT ;  /* 0x0000000306047812 */ /* 0x004fe400078ec0ff */
[----:B------:R-:W-:-:S02]  /*14f0*/  SHF.R.U32.HI R7, RZ, 0x2, R6 ;  /* 0x00000002ff077819 */ /* 0x000fc40000011606 */
[----:B-1----:R-:W-:Y:S01]  /*1500*/  LEA R2, R5, R2, 0x18 ;  /* 0x0000000205027211 */ /* 0x002fe200078ec0ff */
        /* <DEDUP_REMOVED lines=10> */
.L_x_18:
[----:B------:R-:W-:Y:S05]  /*15b0*/  WARPSYNC.ALL ;  /* 0x0000000000007948 */ /* 0x000fea0003800000 */
[----:B------:R-:W3:Y:S01]  /*15c0*/  LDCU UR6, c[0x0][0x3a0] ;  /* 0x00007400ff0677ac */ /* 0x000ee20008000800 */
[----:B------:R-:W4:Y:S01]  /*15d0*/  LDCU UR4, c[0x0][0x398] ;  /* 0x00007300ff0477ac */ /* 0x000f220008000800 */
[----:B------:R-:W-:Y:S01]  /*15e0*/  BAR.SYNC.DEFER_BLOCKING 0x0 ;  /* 0x0000000000007b1d */ /* 0x000fe20000010000 */
[----:B---3--:R-:W-:-:S04]  /*15f0*/  ISETP.GE.AND P0, PT, R24, UR6, PT ;  /* 0x0000000618007c0c */ /* 0x008fc8000bf06270 */
[----:B----4-:R-:W-:-:S13]  /*1600*/  ISETP.GE.OR P0, PT, R25, UR4, P0 ;  /* 0x0000000419007c0c */ /* 0x010fda0008706670 */
[----:B------:R-:W-:Y:S05]  /*1610*/  @P0 EXIT ;  /* 0x000000000000094d */ /* 0x000fea0003800000 */
[----:B------:R-:W3:Y:S01]  /*1620*/  S2UR UR5, SR_CgaCtaId ;  /* 0x00000000000579c3 */ /* 0x000ee20000008800 */
[----:B------:R-:W-:Y:S01]  /*1630*/  UMOV UR4, 0x400 ;  /* 0x0000040000047882 */ /* 0x000fe20000000000 */
[----:B------:R-:W-:Y:S01]  /*1640*/  LEA R0, R0, R3, 0x4 ;  /* 0x0000000300007211 */ /* 0x000fe200078e20ff */
[----:B------:R-:W-:-:S05]  /*1650*/  IMAD R25, R25, UR6, R24 ;  /* 0x0000000619197c24 */ /* 0x000fca000f8e0218 */
[----:B-1----:R-:W1:Y:S01]  /*1660*/  LDC.64 R2, c[0x0][0x390] ;  /* 0x0000e400ff027b82 */ /* 0x002e620000000a00 */
[----:B---3--:R-:W-:-:S06]  /*1670*/  ULEA UR4, UR5, UR4, 0x18 ;  /* 0x0000000405047291 */ /* 0x008fcc000f8ec0ff */
[----:B------:R-:W-:Y:S01]  /*1680*/  LEA R0, R0, UR4, 0x2 ;  /* 0x0000000400007c11 */ /* 0x000fe2000f8e10ff */
[----:B-1----:R-:W-:-:S04]  /*1690*/  IMAD.WIDE.U32 R2, R25, 0x4, R2 ;  /* 0x0000000419027825 */ /* 0x002fc800078e0002 */
[----:B------:R-:W1:Y:S04]  /*16a0*/  LDS R5, [R0+0x800] ;  /* 0x0008000000057984 */ /* 0x000e680000000800 */
[----:B-1----:R-:W-:Y:S01]  /*16b0*/  STG.E desc[UR8][R2.64], R5 ;  /* 0x0000000502007986 */ /* 0x002fe2000c101908 */
[----:B------:R-:W-:Y:S05]  /*16c0*/  EXIT ;  /* 0x000000000000794d */ /* 0x000fea0003800000 */
.L_x_19:
        /* <DEDUP_REMOVED lines=11> */
.L_x_21:


//--------------------- .nv.shared._Z23matmul_tf32_tensor_corePfS_S_iii --------------------------
	.section	.nv.shared._Z23matmul_tf32_tensor_corePfS_S_iii,"aw",@nobits
	.sectionflags	@""
	.align	16
	.zero		1024


//--------------------- .nv.shared.reserved.0     --------------------------
	.section	.nv.shared.reserved.0,"aw",@nobits
	.weak		__nv_reservedSMEM_offset_0_alias
	.size		__nv_reservedSMEM_offset_0_alias, 0, 64
	.other		__nv_reservedSMEM_offset_0_alias,@"STO_CUDA_RESERVED_SHARED STV_DEFAULT"
__nv_reservedSMEM_offset_0_alias:
	.zero		0
	.zero		64


//--------------------- .nv.shared._Z25matmul_tf32_tensor_core_1PfS_S_iii --------------------------
	.section	.nv.shared._Z25matmul_tf32_tensor_core_1PfS_S_iii,"aw",@nobits
	.sectionflags	@""
	.align	16
	.zero		1024


//--------------------- .nv.constant0._Z23matmul_tf32_tensor_corePfS_S_iii --------------------------
	.section	.nv.constant0._Z23matmul_tf32_tensor_corePfS_S_iii,"a",@progbits
	.sectionflags	@""
	.align	4
.nv.constant0._Z23matmul_tf32_tensor_corePfS_S_iii:
	.zero		932


//--------------------- .nv.constant0._Z25matmul_tf32_tensor_core_1PfS_S_iii --------------------------
	.section	.nv.constant0._Z25matmul_tf32_tensor_core_1PfS_S_iii,"a",@progbits
	.sectionflags	@""
	.align	4
.nv.constant0._Z25matmul_tf32_tensor_core_1PfS_S_iii:
	.zero		932


//--------------------- SYMBOLS --------------------------

	.type		.nv.reservedSmem.offset0,@object
	.size		.nv.reservedSmem.offset0,0x4
	.type		.nv.reservedSmem.cap,@object
	.size		.nv.reservedSmem.cap,0x4
